//
// Generated by NVIDIA NVVM Compiler
//
// Compiler Build ID: CL-36424714
// Cuda compilation tools, release 13.0, V13.0.88
// Based on NVVM 20.0.0
//

.version 9.0
.target sm_100
.address_size 64

	// .globl	_Z11cuda_gatherPKmPKdPdmmmm

.visible .entry _Z11cuda_gatherPKmPKdPdmmmm(
	.param .u64 .ptr .align 1 _Z11cuda_gatherPKmPKdPdmmmm_param_0,
	.param .u64 .ptr .align 1 _Z11cuda_gatherPKmPKdPdmmmm_param_1,
	.param .u64 .ptr .align 1 _Z11cuda_gatherPKmPKdPdmmmm_param_2,
	.param .u64 _Z11cuda_gatherPKmPKdPdmmmm_param_3,
	.param .u64 _Z11cuda_gatherPKmPKdPdmmmm_param_4,
	.param .u64 _Z11cuda_gatherPKmPKdPdmmmm_param_5,
	.param .u64 _Z11cuda_gatherPKmPKdPdmmmm_param_6
)
{
	.reg .pred 	%p<4>;
	.reg .b32 	%r<9>;
	.reg .b64 	%rd<31>;
	.reg .b64 	%fd<2>;

	ld.param.u64 	%rd8, [_Z11cuda_gatherPKmPKdPdmmmm_param_0];
	ld.param.u64 	%rd9, [_Z11cuda_gatherPKmPKdPdmmmm_param_1];
	ld.param.u64 	%rd10, [_Z11cuda_gatherPKmPKdPdmmmm_param_2];
	ld.param.u64 	%rd11, [_Z11cuda_gatherPKmPKdPdmmmm_param_3];
	ld.param.u64 	%rd12, [_Z11cuda_gatherPKmPKdPdmmmm_param_4];
	ld.param.u64 	%rd13, [_Z11cuda_gatherPKmPKdPdmmmm_param_6];
	mov.u32 	%r1, %ntid.x;
	mov.u32 	%r2, %ctaid.x;
	mul.wide.u32 	%rd14, %r1, %r2;
	mov.u32 	%r3, %tid.x;
	cvt.u64.u32 	%rd15, %r3;
	add.s64 	%rd1, %rd14, %rd15;
	or.b64  	%rd16, %rd1, %rd11;
	and.b64  	%rd17, %rd16, -4294967296;
	setp.ne.s64 	%p1, %rd17, 0;
	@%p1 bra 	$L__BB0_2;
	cvt.u32.u64 	%r4, %rd11;
	cvt.u32.u64 	%r5, %rd1;
	div.u32 	%r6, %r5, %r4;
	mul.lo.s32 	%r7, %r6, %r4;
	sub.s32 	%r8, %r5, %r7;
	cvt.u64.u32 	%rd29, %r6;
	cvt.u64.u32 	%rd30, %r8;
	bra.uni 	$L__BB0_3;
$L__BB0_2:
	div.u64 	%rd29, %rd1, %rd11;
	mul.lo.s64 	%rd18, %rd29, %rd11;
	sub.s64 	%rd30, %rd1, %rd18;
$L__BB0_3:
	setp.ge.u64 	%p2, %rd29, %rd13;
	@%p2 bra 	$L__BB0_6;
	cvta.to.global.u64 	%rd19, %rd8;
	cvta.to.global.u64 	%rd20, %rd9;
	shl.b64 	%rd21, %rd30, 3;
	add.s64 	%rd22, %rd19, %rd21;
	ld.global.u64 	%rd23, [%rd22];
	mad.lo.s64 	%rd24, %rd29, %rd12, %rd23;
	shl.b64 	%rd25, %rd24, 3;
	add.s64 	%rd26, %rd20, %rd25;
	ld.global.f64 	%fd1, [%rd26];
	setp.neu.f64 	%p3, %fd1, 0d3FE0000000000000;
	@%p3 bra 	$L__BB0_6;
	cvta.to.global.u64 	%rd27, %rd10;
	mov.b64 	%rd28, 4602678819172646912;
	st.global.u64 	[%rd27], %rd28;
$L__BB0_6:
	ret;

}
	// .globl	_Z12cuda_scatterPKmPdPKdmmmm
.visible .entry _Z12cuda_scatterPKmPdPKdmmmm(
	.param .u64 .ptr .align 1 _Z12cuda_scatterPKmPdPKdmmmm_param_0,
	.param .u64 .ptr .align 1 _Z12cuda_scatterPKmPdPKdmmmm_param_1,
	.param .u64 .ptr .align 1 _Z12cuda_scatterPKmPdPKdmmmm_param_2,
	.param .u64 _Z12cuda_scatterPKmPdPKdmmmm_param_3,
	.param .u64 _Z12cuda_scatterPKmPdPKdmmmm_param_4,
	.param .u64 _Z12cuda_scatterPKmPdPKdmmmm_param_5,
	.param .u64 _Z12cuda_scatterPKmPdPKdmmmm_param_6
)
{
	.reg .pred 	%p<4>;
	.reg .b32 	%r<12>;
	.reg .b64 	%rd<42>;

	ld.param.u64 	%rd12, [_Z12cuda_scatterPKmPdPKdmmmm_param_0];
	ld.param.u64 	%rd13, [_Z12cuda_scatterPKmPdPKdmmmm_param_1];
	ld.param.u64 	%rd14, [_Z12cuda_scatterPKmPdPKdmmmm_param_2];
	ld.param.u64 	%rd15, [_Z12cuda_scatterPKmPdPKdmmmm_param_3];
	ld.param.u64 	%rd16, [_Z12cuda_scatterPKmPdPKdmmmm_param_4];
	ld.param.u64 	%rd17, [_Z12cuda_scatterPKmPdPKdmmmm_param_5];
	ld.param.u64 	%rd18, [_Z12cuda_scatterPKmPdPKdmmmm_param_6];
	mov.u32 	%r1, %ntid.x;
	mov.u32 	%r2, %ctaid.x;
	mul.wide.u32 	%rd19, %r1, %r2;
	mov.u32 	%r3, %tid.x;
	cvt.u64.u32 	%rd20, %r3;
	add.s64 	%rd1, %rd19, %rd20;
	or.b64  	%rd21, %rd1, %rd15;
	and.b64  	%rd22, %rd21, -4294967296;
	setp.ne.s64 	%p1, %rd22, 0;
	@%p1 bra 	$L__BB1_2;
	cvt.u32.u64 	%r4, %rd15;
	cvt.u32.u64 	%r5, %rd1;
	div.u32 	%r6, %r5, %r4;
	mul.lo.s32 	%r7, %r6, %r4;
	sub.s32 	%r8, %r5, %r7;
	cvt.u64.u32 	%rd39, %r6;
	cvt.u64.u32 	%rd40, %r8;
	bra.uni 	$L__BB1_3;
$L__BB1_2:
	div.u64 	%rd39, %rd1, %rd15;
	mul.lo.s64 	%rd23, %rd39, %rd15;
	sub.s64 	%rd40, %rd1, %rd23;
$L__BB1_3:
	setp.ge.u64 	%p2, %rd39, %rd18;
	@%p2 bra 	$L__BB1_8;
	cvta.to.global.u64 	%rd24, %rd12;
	cvta.to.global.u64 	%rd25, %rd13;
	shl.b64 	%rd26, %rd40, 3;
	add.s64 	%rd27, %rd24, %rd26;
	ld.global.u64 	%rd28, [%rd27];
	mad.lo.s64 	%rd29, %rd39, %rd16, %rd28;
	shl.b64 	%rd30, %rd29, 3;
	add.s64 	%rd8, %rd25, %rd30;
	or.b64  	%rd31, %rd39, %rd17;
	and.b64  	%rd32, %rd31, -4294967296;
	setp.ne.s64 	%p3, %rd32, 0;
	@%p3 bra 	$L__BB1_6;
	cvt.u32.u64 	%r9, %rd17;
	cvt.u32.u64 	%r10, %rd39;
	rem.u32 	%r11, %r10, %r9;
	cvt.u64.u32 	%rd41, %r11;
	bra.uni 	$L__BB1_7;
$L__BB1_6:
	rem.u64 	%rd41, %rd39, %rd17;
$L__BB1_7:
	mad.lo.s64 	%rd33, %rd41, %rd15, %rd40;
	cvta.to.global.u64 	%rd34, %rd14;
	shl.b64 	%rd35, %rd33, 3;
	add.s64 	%rd36, %rd34, %rd35;
	ld.global.u64 	%rd37, [%rd36];
	atom.global.exch.b64 	%rd38, [%rd8], %rd37;
$L__BB1_8:
	ret;

}
	// .globl	_Z19cuda_scatter_gatherPKmPdS0_PKdmmmmm
.visible .entry _Z19cuda_scatter_gatherPKmPdS0_PKdmmmmm(
	.param .u64 .ptr .align 1 _Z19cuda_scatter_gatherPKmPdS0_PKdmmmmm_param_0,
	.param .u64 .ptr .align 1 _Z19cuda_scatter_gatherPKmPdS0_PKdmmmmm_param_1,
	.param .u64 .ptr .align 1 _Z19cuda_scatter_gatherPKmPdS0_PKdmmmmm_param_2,
	.param .u64 .ptr .align 1 _Z19cuda_scatter_gatherPKmPdS0_PKdmmmmm_param_3,
	.param .u64 _Z19cuda_scatter_gatherPKmPdS0_PKdmmmmm_param_4,
	.param .u64 _Z19cuda_scatter_gatherPKmPdS0_PKdmmmmm_param_5,
	.param .u64 _Z19cuda_scatter_gatherPKmPdS0_PKdmmmmm_param_6,
	.param .u64 _Z19cuda_scatter_gatherPKmPdS0_PKdmmmmm_param_7,
	.param .u64 _Z19cuda_scatter_gatherPKmPdS0_PKdmmmmm_param_8
)
{
	.reg .pred 	%p<3>;
	.reg .b32 	%r<9>;
	.reg .b64 	%rd<40>;

	ld.param.u64 	%rd8, [_Z19cuda_scatter_gatherPKmPdS0_PKdmmmmm_param_0];
	ld.param.u64 	%rd9, [_Z19cuda_scatter_gatherPKmPdS0_PKdmmmmm_param_1];
	ld.param.u64 	%rd10, [_Z19cuda_scatter_gatherPKmPdS0_PKdmmmmm_param_2];
	ld.param.u64 	%rd11, [_Z19cuda_scatter_gatherPKmPdS0_PKdmmmmm_param_3];
	ld.param.u64 	%rd12, [_Z19cuda_scatter_gatherPKmPdS0_PKdmmmmm_param_4];
	ld.param.u64 	%rd13, [_Z19cuda_scatter_gatherPKmPdS0_PKdmmmmm_param_5];
	ld.param.u64 	%rd14, [_Z19cuda_scatter_gatherPKmPdS0_PKdmmmmm_param_6];
	ld.param.u64 	%rd15, [_Z19cuda_scatter_gatherPKmPdS0_PKdmmmmm_param_8];
	mov.u32 	%r1, %ntid.x;
	mov.u32 	%r2, %ctaid.x;
	mul.wide.u32 	%rd16, %r1, %r2;
	mov.u32 	%r3, %tid.x;
	cvt.u64.u32 	%rd17, %r3;
	add.s64 	%rd1, %rd16, %rd17;
	or.b64  	%rd18, %rd1, %rd12;
	and.b64  	%rd19, %rd18, -4294967296;
	setp.ne.s64 	%p1, %rd19, 0;
	@%p1 bra 	$L__BB2_2;
	cvt.u32.u64 	%r4, %rd12;
	cvt.u32.u64 	%r5, %rd1;
	div.u32 	%r6, %r5, %r4;
	mul.lo.s32 	%r7, %r6, %r4;
	sub.s32 	%r8, %r5, %r7;
	cvt.u64.u32 	%rd38, %r6;
	cvt.u64.u32 	%rd39, %r8;
	bra.uni 	$L__BB2_3;
$L__BB2_2:
	div.u64 	%rd38, %rd1, %rd12;
	mul.lo.s64 	%rd20, %rd38, %rd12;
	sub.s64 	%rd39, %rd1, %rd20;
$L__BB2_3:
	setp.ge.u64 	%p2, %rd38, %rd15;
	@%p2 bra 	$L__BB2_5;
	cvta.to.global.u64 	%rd21, %rd8;
	cvta.to.global.u64 	%rd22, %rd10;
	cvta.to.global.u64 	%rd23, %rd11;
	cvta.to.global.u64 	%rd24, %rd9;
	shl.b64 	%rd25, %rd39, 3;
	add.s64 	%rd26, %rd21, %rd25;
	ld.global.u64 	%rd27, [%rd26];
	mad.lo.s64 	%rd28, %rd38, %rd13, %rd27;
	shl.b64 	%rd29, %rd28, 3;
	add.s64 	%rd30, %rd24, %rd29;
	add.s64 	%rd31, %rd22, %rd25;
	ld.global.u64 	%rd32, [%rd31];
	mad.lo.s64 	%rd33, %rd38, %rd14, %rd32;
	shl.b64 	%rd34, %rd33, 3;
	add.s64 	%rd35, %rd23, %rd34;
	ld.global.u64 	%rd36, [%rd35];
	atom.global.exch.b64 	%rd37, [%rd30], %rd36;
$L__BB2_5:
	ret;

}
	// .globl	_Z17cuda_multi_gatherPKmS0_PKdPdmmmm
.visible .entry _Z17cuda_multi_gatherPKmS0_PKdPdmmmm(
	.param .u64 .ptr .align 1 _Z17cuda_multi_gatherPKmS0_PKdPdmmmm_param_0,
	.param .u64 .ptr .align 1 _Z17cuda_multi_gatherPKmS0_PKdPdmmmm_param_1,
	.param .u64 .ptr .align 1 _Z17cuda_multi_gatherPKmS0_PKdPdmmmm_param_2,
	.param .u64 .ptr .align 1 _Z17cuda_multi_gatherPKmS0_PKdPdmmmm_param_3,
	.param .u64 _Z17cuda_multi_gatherPKmS0_PKdPdmmmm_param_4,
	.param .u64 _Z17cuda_multi_gatherPKmS0_PKdPdmmmm_param_5,
	.param .u64 _Z17cuda_multi_gatherPKmS0_PKdPdmmmm_param_6,
	.param .u64 _Z17cuda_multi_gatherPKmS0_PKdPdmmmm_param_7
)
{
	.reg .pred 	%p<4>;
	.reg .b32 	%r<9>;
	.reg .b64 	%rd<36>;
	.reg .b64 	%fd<2>;

	ld.param.u64 	%rd8, [_Z17cuda_multi_gatherPKmS0_PKdPdmmmm_param_0];
	ld.param.u64 	%rd9, [_Z17cuda_multi_gatherPKmS0_PKdPdmmmm_param_1];
	ld.param.u64 	%rd10, [_Z17cuda_multi_gatherPKmS0_PKdPdmmmm_param_2];
	ld.param.u64 	%rd11, [_Z17cuda_multi_gatherPKmS0_PKdPdmmmm_param_3];
	ld.param.u64 	%rd12, [_Z17cuda_multi_gatherPKmS0_PKdPdmmmm_param_4];
	ld.param.u64 	%rd13, [_Z17cuda_multi_gatherPKmS0_PKdPdmmmm_param_5];
	ld.param.u64 	%rd14, [_Z17cuda_multi_gatherPKmS0_PKdPdmmmm_param_7];
	mov.u32 	%r1, %ntid.x;
	mov.u32 	%r2, %ctaid.x;
	mul.wide.u32 	%rd15, %r1, %r2;
	mov.u32 	%r3, %tid.x;
	cvt.u64.u32 	%rd16, %r3;
	add.s64 	%rd1, %rd15, %rd16;
	or.b64  	%rd17, %rd1, %rd12;
	and.b64  	%rd18, %rd17, -4294967296;
	setp.ne.s64 	%p1, %rd18, 0;
	@%p1 bra 	$L__BB3_2;
	cvt.u32.u64 	%r4, %rd12;
	cvt.u32.u64 	%r5, %rd1;
	div.u32 	%r6, %r5, %r4;
	mul.lo.s32 	%r7, %r6, %r4;
	sub.s32 	%r8, %r5, %r7;
	cvt.u64.u32 	%rd34, %r6;
	cvt.u64.u32 	%rd35, %r8;
	bra.uni 	$L__BB3_3;
$L__BB3_2:
	div.u64 	%rd34, %rd1, %rd12;
	mul.lo.s64 	%rd19, %rd34, %rd12;
	sub.s64 	%rd35, %rd1, %rd19;
$L__BB3_3:
	setp.ge.u64 	%p2, %rd34, %rd14;
	@%p2 bra 	$L__BB3_6;
	cvta.to.global.u64 	%rd20, %rd9;
	cvta.to.global.u64 	%rd21, %rd8;
	cvta.to.global.u64 	%rd22, %rd10;
	shl.b64 	%rd23, %rd35, 3;
	add.s64 	%rd24, %rd20, %rd23;
	ld.global.u64 	%rd25, [%rd24];
	shl.b64 	%rd26, %rd25, 3;
	add.s64 	%rd27, %rd21, %rd26;
	ld.global.u64 	%rd28, [%rd27];
	mad.lo.s64 	%rd29, %rd34, %rd13, %rd28;
	shl.b64 	%rd30, %rd29, 3;
	add.s64 	%rd31, %rd22, %rd30;
	ld.global.f64 	%fd1, [%rd31];
	setp.neu.f64 	%p3, %fd1, 0d3FE0000000000000;
	@%p3 bra 	$L__BB3_6;
	cvta.to.global.u64 	%rd32, %rd11;
	mov.b64 	%rd33, 4602678819172646912;
	st.global.u64 	[%rd32], %rd33;
$L__BB3_6:
	ret;

}
	// .globl	_Z18cuda_multi_scatterPKmS0_PdPKdmmmm
.visible .entry _Z18cuda_multi_scatterPKmS0_PdPKdmmmm(
	.param .u64 .ptr .align 1 _Z18cuda_multi_scatterPKmS0_PdPKdmmmm_param_0,
	.param .u64 .ptr .align 1 _Z18cuda_multi_scatterPKmS0_PdPKdmmmm_param_1,
	.param .u64 .ptr .align 1 _Z18cuda_multi_scatterPKmS0_PdPKdmmmm_param_2,
	.param .u64 .ptr .align 1 _Z18cuda_multi_scatterPKmS0_PdPKdmmmm_param_3,
	.param .u64 _Z18cuda_multi_scatterPKmS0_PdPKdmmmm_param_4,
	.param .u64 _Z18cuda_multi_scatterPKmS0_PdPKdmmmm_param_5,
	.param .u64 _Z18cuda_multi_scatterPKmS0_PdPKdmmmm_param_6,
	.param .u64 _Z18cuda_multi_scatterPKmS0_PdPKdmmmm_param_7
)
{
	.reg .pred 	%p<4>;
	.reg .b32 	%r<12>;
	.reg .b64 	%rd<47>;

	ld.param.u64 	%rd12, [_Z18cuda_multi_scatterPKmS0_PdPKdmmmm_param_0];
	ld.param.u64 	%rd13, [_Z18cuda_multi_scatterPKmS0_PdPKdmmmm_param_1];
	ld.param.u64 	%rd14, [_Z18cuda_multi_scatterPKmS0_PdPKdmmmm_param_2];
	ld.param.u64 	%rd15, [_Z18cuda_multi_scatterPKmS0_PdPKdmmmm_param_3];
	ld.param.u64 	%rd16, [_Z18cuda_multi_scatterPKmS0_PdPKdmmmm_param_4];
	ld.param.u64 	%rd17, [_Z18cuda_multi_scatterPKmS0_PdPKdmmmm_param_5];
	ld.param.u64 	%rd18, [_Z18cuda_multi_scatterPKmS0_PdPKdmmmm_param_6];
	ld.param.u64 	%rd19, [_Z18cuda_multi_scatterPKmS0_PdPKdmmmm_param_7];
	mov.u32 	%r1, %ntid.x;
	mov.u32 	%r2, %ctaid.x;
	mul.wide.u32 	%rd20, %r1, %r2;
	mov.u32 	%r3, %tid.x;
	cvt.u64.u32 	%rd21, %r3;
	add.s64 	%rd1, %rd20, %rd21;
	or.b64  	%rd22, %rd1, %rd16;
	and.b64  	%rd23, %rd22, -4294967296;
	setp.ne.s64 	%p1, %rd23, 0;
	@%p1 bra 	$L__BB4_2;
	cvt.u32.u64 	%r4, %rd16;
	cvt.u32.u64 	%r5, %rd1;
	div.u32 	%r6, %r5, %r4;
	mul.lo.s32 	%r7, %r6, %r4;
	sub.s32 	%r8, %r5, %r7;
	cvt.u64.u32 	%rd44, %r6;
	cvt.u64.u32 	%rd45, %r8;
	bra.uni 	$L__BB4_3;
$L__BB4_2:
	div.u64 	%rd44, %rd1, %rd16;
	mul.lo.s64 	%rd24, %rd44, %rd16;
	sub.s64 	%rd45, %rd1, %rd24;
$L__BB4_3:
	setp.ge.u64 	%p2, %rd44, %rd19;
	@%p2 bra 	$L__BB4_8;
	cvta.to.global.u64 	%rd25, %rd13;
	cvta.to.global.u64 	%rd26, %rd12;
	cvta.to.global.u64 	%rd27, %rd14;
	shl.b64 	%rd28, %rd45, 3;
	add.s64 	%rd29, %rd25, %rd28;
	ld.global.u64 	%rd30, [%rd29];
	shl.b64 	%rd31, %rd30, 3;
	add.s64 	%rd32, %rd26, %rd31;
	ld.global.u64 	%rd33, [%rd32];
	mad.lo.s64 	%rd34, %rd44, %rd17, %rd33;
	shl.b64 	%rd35, %rd34, 3;
	add.s64 	%rd8, %rd27, %rd35;
	or.b64  	%rd36, %rd44, %rd18;
	and.b64  	%rd37, %rd36, -4294967296;
	setp.ne.s64 	%p3, %rd37, 0;
	@%p3 bra 	$L__BB4_6;
	cvt.u32.u64 	%r9, %rd18;
	cvt.u32.u64 	%r10, %rd44;
	rem.u32 	%r11, %r10, %r9;
	cvt.u64.u32 	%rd46, %r11;
	bra.uni 	$L__BB4_7;
$L__BB4_6:
	rem.u64 	%rd46, %rd44, %rd18;
$L__BB4_7:
	mad.lo.s64 	%rd38, %rd46, %rd16, %rd45;
	cvta.to.global.u64 	%rd39, %rd15;
	shl.b64 	%rd40, %rd38, 3;
	add.s64 	%rd41, %rd39, %rd40;
	ld.global.u64 	%rd42, [%rd41];
	atom.global.exch.b64 	%rd43, [%rd8], %rd42;
$L__BB4_8:
	ret;

}


// ===== COMPILED SASS (sm_100) =====

	.target	sm_100

	.elftype	@"ET_EXEC"


//--------------------- .note.nv.tkinfo           --------------------------
	.section	.note.nv.tkinfo,"",@"SHT_NOTE"
	.sectionflags	@"SHF_NOTE_NV_TKINFO"
	.tkinfo
        /*0018*/ 	.word	0x00000002
        /*0030*/ 	.string	""
        /*0030*/ 	.string	"ptxas"
        /*0030*/ 	.string	"Cuda compilation tools, release 13.0, V13.0.88"
        /*0030*/ 	.string	"Build cuda_13.0.r13.0/compiler.36424714_0"
        /*0030*/ 	.string	"-arch sm_100 -m 64 "



//--------------------- .note.nv.cuinfo           --------------------------
	.section	.note.nv.cuinfo,"",@"SHT_NOTE"
	.sectionflags	@"SHF_NOTE_NV_CUINFO"
        /*0018*/ 	.short	0x0002
        /*001a*/ 	.short	0x0064
        /*001c*/ 	.short	0x0082
	.zero		2


//--------------------- .nv.info                  --------------------------
	.section	.nv.info,"",@"SHT_CUDA_INFO"
	.align	4


	//----- nvinfo : EIATTR_REGCOUNT
	.align		4
        /*0000*/ 	.byte	0x04, 0x2f
        /*0002*/ 	.short	(.L_1 - .L_0)
	.align		4
.L_0:
        /*0004*/ 	.word	index@(_Z11cuda_gatherPKmPKdPdmmmm)
        /*0008*/ 	.word	0x00000012


	//----- nvinfo : EIATTR_FRAME_SIZE
	.align		4
.L_1:
        /*000c*/ 	.byte	0x04, 0x11
        /*000e*/ 	.short	(.L_3 - .L_2)
	.align		4
.L_2:
        /*0010*/ 	.word	index@($__internal_6_$__cuda_sm20_div_u64)
        /*0014*/ 	.word	0x00000000


	//----- nvinfo : EIATTR_FRAME_SIZE
	.align		4
.L_3:
        /*0018*/ 	.byte	0x04, 0x11
        /*001a*/ 	.short	(.L_5 - .L_4)
	.align		4
.L_4:
        /*001c*/ 	.word	index@(_Z11cuda_gatherPKmPKdPdmmmm)
        /*0020*/ 	.word	0x00000000


	//----- nvinfo : EIATTR_REGCOUNT
	.align		4
.L_5:
        /*0024*/ 	.byte	0x04, 0x2f
        /*0026*/ 	.short	(.L_7 - .L_6)
	.align		4
.L_6:
        /*0028*/ 	.word	index@(_Z12cuda_scatterPKmPdPKdmmmm)
        /*002c*/ 	.word	0x00000016


	//----- nvinfo : EIATTR_FRAME_SIZE
	.align		4
.L_7:
        /*0030*/ 	.byte	0x04, 0x11
        /*0032*/ 	.short	(.L_9 - .L_8)
	.align		4
.L_8:
        /*0034*/ 	.word	index@($__internal_5_$__cuda_sm20_rem_u64)
        /*0038*/ 	.word	0x00000000


	//----- nvinfo : EIATTR_FRAME_SIZE
	.align		4
.L_9:
        /*003c*/ 	.byte	0x04, 0x11
        /*003e*/ 	.short	(.L_11 - .L_10)
	.align		4
.L_10:
        /*0040*/ 	.word	index@($__internal_4_$__cuda_sm20_div_u64)
        /*0044*/ 	.word	0x00000000


	//----- nvinfo : EIATTR_FRAME_SIZE
	.align		4
.L_11:
        /*0048*/ 	.byte	0x04, 0x11
        /*004a*/ 	.short	(.L_13 - .L_12)
	.align		4
.L_12:
        /*004c*/ 	.word	index@(_Z12cuda_scatterPKmPdPKdmmmm)
        /*0050*/ 	.word	0x00000000


	//----- nvinfo : EIATTR_REGCOUNT
	.align		4
.L_13:
        /*0054*/ 	.byte	0x04, 0x2f
        /*0056*/ 	.short	(.L_15 - .L_14)
	.align		4
.L_14:
        /*0058*/ 	.word	index@(_Z19cuda_scatter_gatherPKmPdS0_PKdmmmmm)
        /*005c*/ 	.word	0x00000012


	//----- nvinfo : EIATTR_FRAME_SIZE
	.align		4
.L_15:
        /*0060*/ 	.byte	0x04, 0x11
        /*0062*/ 	.short	(.L_17 - .L_16)
	.align		4
.L_16:
        /*0064*/ 	.word	index@($__internal_3_$__cuda_sm20_div_u64)
        /*0068*/ 	.word	0x00000000


	//----- nvinfo : EIATTR_FRAME_SIZE
	.align		4
.L_17:
        /*006c*/ 	.byte	0x04, 0x11
        /*006e*/ 	.short	(.L_19 - .L_18)
	.align		4
.L_18:
        /*0070*/ 	.word	index@(_Z19cuda_scatter_gatherPKmPdS0_PKdmmmmm)
        /*0074*/ 	.word	0x00000000


	//----- nvinfo : EIATTR_REGCOUNT
	.align		4
.L_19:
        /*0078*/ 	.byte	0x04, 0x2f
        /*007a*/ 	.short	(.L_21 - .L_20)
	.align		4
.L_20:
        /*007c*/ 	.word	index@(_Z17cuda_multi_gatherPKmS0_PKdPdmmmm)
        /*0080*/ 	.word	0x00000012


	//----- nvinfo : EIATTR_FRAME_SIZE
	.align		4
.L_21:
        /*0084*/ 	.byte	0x04, 0x11
        /*0086*/ 	.short	(.L_23 - .L_22)
	.align		4
.L_22:
        /*0088*/ 	.word	index@($__internal_2_$__cuda_sm20_div_u64)
        /*008c*/ 	.word	0x00000000


	//----- nvinfo : EIATTR_FRAME_SIZE
	.align		4
.L_23:
        /*0090*/ 	.byte	0x04, 0x11
        /*0092*/ 	.short	(.L_25 - .L_24)
	.align		4
.L_24:
        /*0094*/ 	.word	index@(_Z17cuda_multi_gatherPKmS0_PKdPdmmmm)
        /*0098*/ 	.word	0x00000000


	//----- nvinfo : EIATTR_REGCOUNT
	.align		4
.L_25:
        /*009c*/ 	.byte	0x04, 0x2f
        /*009e*/ 	.short	(.L_27 - .L_26)
	.align		4
.L_26:
        /*00a0*/ 	.word	index@(_Z18cuda_multi_scatterPKmS0_PdPKdmmmm)
        /*00a4*/ 	.word	0x00000016


	//----- nvinfo : EIATTR_FRAME_SIZE
	.align		4
.L_27:
        /*00a8*/ 	.byte	0x04, 0x11
        /*00aa*/ 	.short	(.L_29 - .L_28)
	.align		4
.L_28:
        /*00ac*/ 	.word	index@($__internal_1_$__cuda_sm20_rem_u64)
        /*00b0*/ 	.word	0x00000000


	//----- nvinfo : EIATTR_FRAME_SIZE
	.align		4
.L_29:
        /*00b4*/ 	.byte	0x04, 0x11
        /*00b6*/ 	.short	(.L_31 - .L_30)
	.align		4
.L_30:
        /*00b8*/ 	.word	index@($__internal_0_$__cuda_sm20_div_u64)
        /*00bc*/ 	.word	0x00000000


	//----- nvinfo : EIATTR_FRAME_SIZE
	.align		4
.L_31:
        /*00c0*/ 	.byte	0x04, 0x11
        /*00c2*/ 	.short	(.L_33 - .L_32)
	.align		4
.L_32:
        /*00c4*/ 	.word	index@(_Z18cuda_multi_scatterPKmS0_PdPKdmmmm)
        /*00c8*/ 	.word	0x00000000


	//----- nvinfo : EIATTR_MIN_STACK_SIZE
	.align		4
.L_33:
        /*00cc*/ 	.byte	0x04, 0x12
        /*00ce*/ 	.short	(.L_35 - .L_34)
	.align		4
.L_34:
        /*00d0*/ 	.word	index@(_Z18cuda_multi_scatterPKmS0_PdPKdmmmm)
        /*00d4*/ 	.word	0x00000000


	//----- nvinfo : EIATTR_MIN_STACK_SIZE
	.align		4
.L_35:
        /*00d8*/ 	.byte	0x04, 0x12
        /*00da*/ 	.short	(.L_37 - .L_36)
	.align		4
.L_36:
        /*00dc*/ 	.word	index@(_Z17cuda_multi_gatherPKmS0_PKdPdmmmm)
        /*00e0*/ 	.word	0x00000000


	//----- nvinfo : EIATTR_MIN_STACK_SIZE
	.align		4
.L_37:
        /*00e4*/ 	.byte	0x04, 0x12
        /*00e6*/ 	.short	(.L_39 - .L_38)
	.align		4
.L_38:
        /*00e8*/ 	.word	index@(_Z19cuda_scatter_gatherPKmPdS0_PKdmmmmm)
        /*00ec*/ 	.word	0x00000000


	//----- nvinfo : EIATTR_MIN_STACK_SIZE
	.align		4
.L_39:
        /*00f0*/ 	.byte	0x04, 0x12
        /*00f2*/ 	.short	(.L_41 - .L_40)
	.align		4
.L_40:
        /*00f4*/ 	.word	index@(_Z12cuda_scatterPKmPdPKdmmmm)
        /*00f8*/ 	.word	0x00000000


	//----- nvinfo : EIATTR_MIN_STACK_SIZE
	.align		4
.L_41:
        /*00fc*/ 	.byte	0x04, 0x12
        /*00fe*/ 	.short	(.L_43 - .L_42)
	.align		4
.L_42:
        /*0100*/ 	.word	index@(_Z11cuda_gatherPKmPKdPdmmmm)
        /*0104*/ 	.word	0x00000000
.L_43:


//--------------------- .nv.compat                --------------------------
	.section	.nv.compat,"",@"SHT_CUDA_COMPAT_INFO"
	.align	4
        /*0000*/ 	.byte	0x02, 0x09, 0x00, 0x00, 0x02, 0x02, 0x01, 0x00, 0x02, 0x05, 0x05, 0x00, 0x03, 0x07, 0x01, 0x01
        /*0010*/ 	.byte	0x02, 0x03, 0x00, 0x00, 0x02, 0x06, 0x01, 0x00, 0x04, 0x0b, 0x08, 0x00, 0x09, 0x00, 0x00, 0x00
        /*0020*/ 	.byte	0x00, 0x00, 0x00, 0x00


//--------------------- .nv.info._Z18cuda_multi_scatterPKmS0_PdPKdmmmm --------------------------
	.section	.nv.info._Z18cuda_multi_scatterPKmS0_PdPKdmmmm,"",@"SHT_CUDA_INFO"
	.sectionflags	@""
	.align	4


	//----- nvinfo : EIATTR_CUDA_API_VERSION
	.align		4
        /*0000*/ 	.byte	0x04, 0x37
        /*0002*/ 	.short	(.L_45 - .L_44)
.L_44:
        /*0004*/ 	.word	0x00000082


	//----- nvinfo : EIATTR_KPARAM_INFO
	.align		4
.L_45:
        /*0008*/ 	.byte	0x04, 0x17
        /*000a*/ 	.short	(.L_47 - .L_46)
.L_46:
        /*000c*/ 	.word	0x00000000
        /*0010*/ 	.short	0x0007
        /*0012*/ 	.short	0x0038
        /*0014*/ 	.byte	0x00, 0xf0, 0x21, 0x00


	//----- nvinfo : EIATTR_KPARAM_INFO
	.align		4
.L_47:
        /*0018*/ 	.byte	0x04, 0x17
        /*001a*/ 	.short	(.L_49 - .L_48)
.L_48:
        /*001c*/ 	.word	0x00000000
        /*0020*/ 	.short	0x0006
        /*0022*/ 	.short	0x0030
        /*0024*/ 	.byte	0x00, 0xf0, 0x21, 0x00


	//----- nvinfo : EIATTR_KPARAM_INFO
	.align		4
.L_49:
        /*0028*/ 	.byte	0x04, 0x17
        /*002a*/ 	.short	(.L_51 - .L_50)
.L_50:
        /*002c*/ 	.word	0x00000000
        /*0030*/ 	.short	0x0005
        /*0032*/ 	.short	0x0028
        /*0034*/ 	.byte	0x00, 0xf0, 0x21, 0x00


	//----- nvinfo : EIATTR_KPARAM_INFO
	.align		4
.L_51:
        /*0038*/ 	.byte	0x04, 0x17
        /*003a*/ 	.short	(.L_53 - .L_52)
.L_52:
        /*003c*/ 	.word	0x00000000
        /*0040*/ 	.short	0x0004
        /*0042*/ 	.short	0x0020
        /*0044*/ 	.byte	0x00, 0xf0, 0x21, 0x00


	//----- nvinfo : EIATTR_KPARAM_INFO
	.align		4
.L_53:
        /*0048*/ 	.byte	0x04, 0x17
        /*004a*/ 	.short	(.L_55 - .L_54)
.L_54:
        /*004c*/ 	.word	0x00000000
        /*0050*/ 	.short	0x0003
        /*0052*/ 	.short	0x0018
        /*0054*/ 	.byte	0x00, 0xf5, 0x21, 0x00


	//----- nvinfo : EIATTR_KPARAM_INFO
	.align		4
.L_55:
        /*0058*/ 	.byte	0x04, 0x17
        /*005a*/ 	.short	(.L_57 - .L_56)
.L_56:
        /*005c*/ 	.word	0x00000000
        /*0060*/ 	.short	0x0002
        /*0062*/ 	.short	0x0010
        /*0064*/ 	.byte	0x00, 0xf5, 0x21, 0x00


	//----- nvinfo : EIATTR_KPARAM_INFO
	.align		4
.L_57:
        /*0068*/ 	.byte	0x04, 0x17
        /*006a*/ 	.short	(.L_59 - .L_58)
.L_58:
        /*006c*/ 	.word	0x00000000
        /*0070*/ 	.short	0x0001
        /*0072*/ 	.short	0x0008
        /*0074*/ 	.byte	0x00, 0xf5, 0x21, 0x00


	//----- nvinfo : EIATTR_KPARAM_INFO
	.align		4
.L_59:
        /*0078*/ 	.byte	0x04, 0x17
        /*007a*/ 	.short	(.L_61 - .L_60)
.L_60:
        /*007c*/ 	.word	0x00000000
        /*0080*/ 	.short	0x0000
        /*0082*/ 	.short	0x0000
        /*0084*/ 	.byte	0x00, 0xf5, 0x21, 0x00


	//----- nvinfo : EIATTR_SPARSE_MMA_MASK
	.align		4
.L_61:
        /*0088*/ 	.byte	0x03, 0x50
        /*008a*/ 	.short	0x0000


	//----- nvinfo : EIATTR_MAXREG_COUNT
	.align		4
        /*008c*/ 	.byte	0x03, 0x1b
        /*008e*/ 	.short	0x00ff


	//----- nvinfo : EIATTR_MERCURY_ISA_VERSION
	.align		4
        /*0090*/ 	.byte	0x03, 0x5f
        /*0092*/ 	.short	0x0101


	//----- nvinfo : EIATTR_VRC_CTA_INIT_COUNT
	.align		4
        /*0094*/ 	.byte	0x02, 0x4a
	.zero		1
	.zero		1


	//----- nvinfo : EIATTR_EXIT_INSTR_OFFSETS
	.align		4
        /*0098*/ 	.byte	0x04, 0x1c
        /*009a*/ 	.short	(.L_63 - .L_62)


	//   ....[0]....
.L_62:
        /*009c*/ 	.word	0x00000300


	//   ....[1]....
        /*00a0*/ 	.word	0x00000690


	//----- nvinfo : EIATTR_CRS_STACK_SIZE
	.align		4
.L_63:
        /*00a4*/ 	.byte	0x04, 0x1e
        /*00a6*/ 	.short	(.L_65 - .L_64)
.L_64:
        /*00a8*/ 	.word	0x00000000


	//----- nvinfo : EIATTR_CBANK_PARAM_SIZE
	.align		4
.L_65:
        /*00ac*/ 	.byte	0x03, 0x19
        /*00ae*/ 	.short	0x0040


	//----- nvinfo : EIATTR_PARAM_CBANK
	.align		4
        /*00b0*/ 	.byte	0x04, 0x0a
        /*00b2*/ 	.short	(.L_67 - .L_66)
	.align		4
.L_66:
        /*00b4*/ 	.word	index@(.nv.constant0._Z18cuda_multi_scatterPKmS0_PdPKdmmmm)
        /*00b8*/ 	.short	0x0380
        /*00ba*/ 	.short	0x0040


	//----- nvinfo : EIATTR_SW_WAR
	.align		4
.L_67:
        /*00bc*/ 	.byte	0x04, 0x36
        /*00be*/ 	.short	(.L_69 - .L_68)
.L_68:
        /*00c0*/ 	.word	0x00000008
.L_69:


//--------------------- .nv.info._Z17cuda_multi_gatherPKmS0_PKdPdmmmm --------------------------
	.section	.nv.info._Z17cuda_multi_gatherPKmS0_PKdPdmmmm,"",@"SHT_CUDA_INFO"
	.sectionflags	@""
	.align	4


	//----- nvinfo : EIATTR_CUDA_API_VERSION
	.align		4
        /*0000*/ 	.byte	0x04, 0x37
        /*0002*/ 	.short	(.L_71 - .L_70)
.L_70:
        /*0004*/ 	.word	0x00000082


	//----- nvinfo : EIATTR_KPARAM_INFO
	.align		4
.L_71:
        /*0008*/ 	.byte	0x04, 0x17
        /*000a*/ 	.short	(.L_73 - .L_72)
.L_72:
        /*000c*/ 	.word	0x00000000
        /*0010*/ 	.short	0x0007
        /*0012*/ 	.short	0x0038
        /*0014*/ 	.byte	0x00, 0xf0, 0x21, 0x00


	//----- nvinfo : EIATTR_KPARAM_INFO
	.align		4
.L_73:
        /*0018*/ 	.byte	0x04, 0x17
        /*001a*/ 	.short	(.L_75 - .L_74)
.L_74:
        /*001c*/ 	.word	0x00000000
        /*0020*/ 	.short	0x0006
        /*0022*/ 	.short	0x0030
        /*0024*/ 	.byte	0x00, 0xf0, 0x21, 0x00


	//----- nvinfo : EIATTR_KPARAM_INFO
	.align		4
.L_75:
        /*0028*/ 	.byte	0x04, 0x17
        /*002a*/ 	.short	(.L_77 - .L_76)
.L_76:
        /*002c*/ 	.word	0x00000000
        /*0030*/ 	.short	0x0005
        /*0032*/ 	.short	0x0028
        /*0034*/ 	.byte	0x00, 0xf0, 0x21, 0x00


	//----- nvinfo : EIATTR_KPARAM_INFO
	.align		4
.L_77:
        /*0038*/ 	.byte	0x04, 0x17
        /*003a*/ 	.short	(.L_79 - .L_78)
.L_78:
        /*003c*/ 	.word	0x00000000
        /*0040*/ 	.short	0x0004
        /*0042*/ 	.short	0x0020
        /*0044*/ 	.byte	0x00, 0xf0, 0x21, 0x00


	//----- nvinfo : EIATTR_KPARAM_INFO
	.align		4
.L_79:
        /*0048*/ 	.byte	0x04, 0x17
        /*004a*/ 	.short	(.L_81 - .L_80)
.L_80:
        /*004c*/ 	.word	0x00000000
        /*0050*/ 	.short	0x0003
        /*0052*/ 	.short	0x0018
        /*0054*/ 	.byte	0x00, 0xf5, 0x21, 0x00


	//----- nvinfo : EIATTR_KPARAM_INFO
	.align		4
.L_81:
        /*0058*/ 	.byte	0x04, 0x17
        /*005a*/ 	.short	(.L_83 - .L_82)
.L_82:
        /*005c*/ 	.word	0x00000000
        /*0060*/ 	.short	0x0002
        /*0062*/ 	.short	0x0010
        /*0064*/ 	.byte	0x00, 0xf5, 0x21, 0x00


	//----- nvinfo : EIATTR_KPARAM_INFO
	.align		4
.L_83:
        /*0068*/ 	.byte	0x04, 0x17
        /*006a*/ 	.short	(.L_85 - .L_84)
.L_84:
        /*006c*/ 	.word	0x00000000
        /*0070*/ 	.short	0x0001
        /*0072*/ 	.short	0x0008
        /*0074*/ 	.byte	0x00, 0xf5, 0x21, 0x00


	//----- nvinfo : EIATTR_KPARAM_INFO
	.align		4
.L_85:
        /*0078*/ 	.byte	0x04, 0x17
        /*007a*/ 	.short	(.L_87 - .L_86)
.L_86:
        /*007c*/ 	.word	0x00000000
        /*0080*/ 	.short	0x0000
        /*0082*/ 	.short	0x0000
        /*0084*/ 	.byte	0x00, 0xf5, 0x21, 0x00


	//----- nvinfo : EIATTR_SPARSE_MMA_MASK
	.align		4
.L_87:
        /*0088*/ 	.byte	0x03, 0x50
        /*008a*/ 	.short	0x0000


	//----- nvinfo : EIATTR_MAXREG_COUNT
	.align		4
        /*008c*/ 	.byte	0x03, 0x1b
        /*008e*/ 	.short	0x00ff


	//----- nvinfo : EIATTR_MERCURY_ISA_VERSION
	.align		4
        /*0090*/ 	.byte	0x03, 0x5f
        /*0092*/ 	.short	0x0101


	//----- nvinfo : EIATTR_VRC_CTA_INIT_COUNT
	.align		4
        /*0094*/ 	.byte	0x02, 0x4a
	.zero		1
	.zero		1


	//----- nvinfo : EIATTR_EXIT_INSTR_OFFSETS
	.align		4
        /*0098*/ 	.byte	0x04, 0x1c
        /*009a*/ 	.short	(.L_89 - .L_88)


	//   ....[0]....
.L_88:
        /*009c*/ 	.word	0x00000340


	//   ....[1]....
        /*00a0*/ 	.word	0x00000470


	//   ....[2]....
        /*00a4*/ 	.word	0x000004c0


	//----- nvinfo : EIATTR_CRS_STACK_SIZE
	.align		4
.L_89:
        /*00a8*/ 	.byte	0x04, 0x1e
        /*00aa*/ 	.short	(.L_91 - .L_90)
.L_90:
        /*00ac*/ 	.word	0x00000000


	//----- nvinfo : EIATTR_CBANK_PARAM_SIZE
	.align		4
.L_91:
        /*00b0*/ 	.byte	0x03, 0x19
        /*00b2*/ 	.short	0x0040


	//----- nvinfo : EIATTR_PARAM_CBANK
	.align		4
        /*00b4*/ 	.byte	0x04, 0x0a
        /*00b6*/ 	.short	(.L_93 - .L_92)
	.align		4
.L_92:
        /*00b8*/ 	.word	index@(.nv.constant0._Z17cuda_multi_gatherPKmS0_PKdPdmmmm)
        /*00bc*/ 	.short	0x0380
        /*00be*/ 	.short	0x0040


	//----- nvinfo : EIATTR_SW_WAR
	.align		4
.L_93:
        /*00c0*/ 	.byte	0x04, 0x36
        /*00c2*/ 	.short	(.L_95 - .L_94)
.L_94:
        /*00c4*/ 	.word	0x00000008
.L_95:


//--------------------- .nv.info._Z19cuda_scatter_gatherPKmPdS0_PKdmmmmm --------------------------
	.section	.nv.info._Z19cuda_scatter_gatherPKmPdS0_PKdmmmmm,"",@"SHT_CUDA_INFO"
	.sectionflags	@""
	.align	4


	//----- nvinfo : EIATTR_CUDA_API_VERSION
	.align		4
        /*0000*/ 	.byte	0x04, 0x37
        /*0002*/ 	.short	(.L_97 - .L_96)
.L_96:
        /*0004*/ 	.word	0x00000082


	//----- nvinfo : EIATTR_KPARAM_INFO
	.align		4
.L_97:
        /*0008*/ 	.byte	0x04, 0x17
        /*000a*/ 	.short	(.L_99 - .L_98)
.L_98:
        /*000c*/ 	.word	0x00000000
        /*0010*/ 	.short	0x0008
        /*0012*/ 	.short	0x0040
        /*0014*/ 	.byte	0x00, 0xf0, 0x21, 0x00


	//----- nvinfo : EIATTR_KPARAM_INFO
	.align		4
.L_99:
        /*0018*/ 	.byte	0x04, 0x17
        /*001a*/ 	.short	(.L_101 - .L_100)
.L_100:
        /*001c*/ 	.word	0x00000000
        /*0020*/ 	.short	0x0007
        /*0022*/ 	.short	0x0038
        /*0024*/ 	.byte	0x00, 0xf0, 0x21, 0x00


	//----- nvinfo : EIATTR_KPARAM_INFO
	.align		4
.L_101:
        /*0028*/ 	.byte	0x04, 0x17
        /*002a*/ 	.short	(.L_103 - .L_102)
.L_102:
        /*002c*/ 	.word	0x00000000
        /*0030*/ 	.short	0x0006
        /*0032*/ 	.short	0x0030
        /*0034*/ 	.byte	0x00, 0xf0, 0x21, 0x00


	//----- nvinfo : EIATTR_KPARAM_INFO
	.align		4
.L_103:
        /*0038*/ 	.byte	0x04, 0x17
        /*003a*/ 	.short	(.L_105 - .L_104)
.L_104:
        /*003c*/ 	.word	0x00000000
        /*0040*/ 	.short	0x0005
        /*0042*/ 	.short	0x0028
        /*0044*/ 	.byte	0x00, 0xf0, 0x21, 0x00


	//----- nvinfo : EIATTR_KPARAM_INFO
	.align		4
.L_105:
        /*0048*/ 	.byte	0x04, 0x17
        /*004a*/ 	.short	(.L_107 - .L_106)
.L_106:
        /*004c*/ 	.word	0x00000000
        /*0050*/ 	.short	0x0004
        /*0052*/ 	.short	0x0020
        /*0054*/ 	.byte	0x00, 0xf0, 0x21, 0x00


	//----- nvinfo : EIATTR_KPARAM_INFO
	.align		4
.L_107:
        /*0058*/ 	.byte	0x04, 0x17
        /*005a*/ 	.short	(.L_109 - .L_108)
.L_108:
        /*005c*/ 	.word	0x00000000
        /*0060*/ 	.short	0x0003
        /*0062*/ 	.short	0x0018
        /*0064*/ 	.byte	0x00, 0xf5, 0x21, 0x00


	//----- nvinfo : EIATTR_KPARAM_INFO
	.align		4
.L_109:
        /*0068*/ 	.byte	0x04, 0x17
        /*006a*/ 	.short	(.L_111 - .L_110)
.L_110:
        /*006c*/ 	.word	0x00000000
        /*0070*/ 	.short	0x0002
        /*0072*/ 	.short	0x0010
        /*0074*/ 	.byte	0x00, 0xf5, 0x21, 0x00


	//----- nvinfo : EIATTR_KPARAM_INFO
	.align		4
.L_111:
        /*0078*/ 	.byte	0x04, 0x17
        /*007a*/ 	.short	(.L_113 - .L_112)
.L_112:
        /*007c*/ 	.word	0x00000000
        /*0080*/ 	.short	0x0001
        /*0082*/ 	.short	0x0008
        /*0084*/ 	.byte	0x00, 0xf5, 0x21, 0x00


	//----- nvinfo : EIATTR_KPARAM_INFO
	.align		4
.L_113:
        /*0088*/ 	.byte	0x04, 0x17
        /*008a*/ 	.short	(.L_115 - .L_114)
.L_114:
        /*008c*/ 	.word	0x00000000
        /*0090*/ 	.short	0x0000
        /*0092*/ 	.short	0x0000
        /*0094*/ 	.byte	0x00, 0xf5, 0x21, 0x00


	//----- nvinfo : EIATTR_SPARSE_MMA_MASK
	.align		4
.L_115:
        /*0098*/ 	.byte	0x03, 0x50
        /*009a*/ 	.short	0x0000


	//----- nvinfo : EIATTR_MAXREG_COUNT
	.align		4
        /*009c*/ 	.byte	0x03, 0x1b
        /*009e*/ 	.short	0x00ff


	//----- nvinfo : EIATTR_MERCURY_ISA_VERSION
	.align		4
        /*00a0*/ 	.byte	0x03, 0x5f
        /*00a2*/ 	.short	0x0101


	//----- nvinfo : EIATTR_VRC_CTA_INIT_COUNT
	.align		4
        /*00a4*/ 	.byte	0x02, 0x4a
	.zero		1
	.zero		1


	//----- nvinfo : EIATTR_EXIT_INSTR_OFFSETS
	.align		4
        /*00a8*/ 	.byte	0x04, 0x1c
        /*00aa*/ 	.short	(.L_117 - .L_116)


	//   ....[0]....
.L_116:
        /*00ac*/ 	.word	0x00000340


	//   ....[1]....
        /*00b0*/ 	.word	0x00000500


	//----- nvinfo : EIATTR_CRS_STACK_SIZE
	.align		4
.L_117:
        /*00b4*/ 	.byte	0x04, 0x1e
        /*00b6*/ 	.short	(.L_119 - .L_118)
.L_118:
        /*00b8*/ 	.word	0x00000000


	//----- nvinfo : EIATTR_CBANK_PARAM_SIZE
	.align		4
.L_119:
        /*00bc*/ 	.byte	0x03, 0x19
        /*00be*/ 	.short	0x0048


	//----- nvinfo : EIATTR_PARAM_CBANK
	.align		4
        /*00c0*/ 	.byte	0x04, 0x0a
        /*00c2*/ 	.short	(.L_121 - .L_120)
	.align		4
.L_120:
        /*00c4*/ 	.word	index@(.nv.constant0._Z19cuda_scatter_gatherPKmPdS0_PKdmmmmm)
        /*00c8*/ 	.short	0x0380
        /*00ca*/ 	.short	0x0048


	//----- nvinfo : EIATTR_SW_WAR
	.align		4
.L_121:
        /*00cc*/ 	.byte	0x04, 0x36
        /*00ce*/ 	.short	(.L_123 - .L_122)
.L_122:
        /*00d0*/ 	.word	0x00000008
.L_123:


//--------------------- .nv.info._Z12cuda_scatterPKmPdPKdmmmm --------------------------
	.section	.nv.info._Z12cuda_scatterPKmPdPKdmmmm,"",@"SHT_CUDA_INFO"
	.sectionflags	@""
	.align	4


	//----- nvinfo : EIATTR_CUDA_API_VERSION
	.align		4
        /*0000*/ 	.byte	0x04, 0x37
        /*0002*/ 	.short	(.L_125 - .L_124)
.L_124:
        /*0004*/ 	.word	0x00000082


	//----- nvinfo : EIATTR_KPARAM_INFO
	.align		4
.L_125:
        /*0008*/ 	.byte	0x04, 0x17
        /*000a*/ 	.short	(.L_127 - .L_126)
.L_126:
        /*000c*/ 	.word	0x00000000
        /*0010*/ 	.short	0x0006
        /*0012*/ 	.short	0x0030
        /*0014*/ 	.byte	0x00, 0xf0, 0x21, 0x00


	//----- nvinfo : EIATTR_KPARAM_INFO
	.align		4
.L_127:
        /*0018*/ 	.byte	0x04, 0x17
        /*001a*/ 	.short	(.L_129 - .L_128)
.L_128:
        /*001c*/ 	.word	0x00000000
        /*0020*/ 	.short	0x0005
        /*0022*/ 	.short	0x0028
        /*0024*/ 	.byte	0x00, 0xf0, 0x21, 0x00


	//----- nvinfo : EIATTR_KPARAM_INFO
	.align		4
.L_129:
        /*0028*/ 	.byte	0x04, 0x17
        /*002a*/ 	.short	(.L_131 - .L_130)
.L_130:
        /*002c*/ 	.word	0x00000000
        /*0030*/ 	.short	0x0004
        /*0032*/ 	.short	0x0020
        /*0034*/ 	.byte	0x00, 0xf0, 0x21, 0x00


	//----- nvinfo : EIATTR_KPARAM_INFO
	.align		4
.L_131:
        /*0038*/ 	.byte	0x04, 0x17
        /*003a*/ 	.short	(.L_133 - .L_132)
.L_132:
        /*003c*/ 	.word	0x00000000
        /*0040*/ 	.short	0x0003
        /*0042*/ 	.short	0x0018
        /*0044*/ 	.byte	0x00, 0xf0, 0x21, 0x00


	//----- nvinfo : EIATTR_KPARAM_INFO
	.align		4
.L_133:
        /*0048*/ 	.byte	0x04, 0x17
        /*004a*/ 	.short	(.L_135 - .L_134)
.L_134:
        /*004c*/ 	.word	0x00000000
        /*0050*/ 	.short	0x0002
        /*0052*/ 	.short	0x0010
        /*0054*/ 	.byte	0x00, 0xf5, 0x21, 0x00


	//----- nvinfo : EIATTR_KPARAM_INFO
	.align		4
.L_135:
        /*0058*/ 	.byte	0x04, 0x17
        /*005a*/ 	.short	(.L_137 - .L_136)
.L_136:
        /*005c*/ 	.word	0x00000000
        /*0060*/ 	.short	0x0001
        /*0062*/ 	.short	0x0008
        /*0064*/ 	.byte	0x00, 0xf5, 0x21, 0x00


	//----- nvinfo : EIATTR_KPARAM_INFO
	.align		4
.L_137:
        /*0068*/ 	.byte	0x04, 0x17
        /*006a*/ 	.short	(.L_139 - .L_138)
.L_138:
        /*006c*/ 	.word	0x00000000
        /*0070*/ 	.short	0x0000
        /*0072*/ 	.short	0x0000
        /*0074*/ 	.byte	0x00, 0xf5, 0x21, 0x00


	//----- nvinfo : EIATTR_SPARSE_MMA_MASK
	.align		4
.L_139:
        /*0078*/ 	.byte	0x03, 0x50
        /*007a*/ 	.short	0x0000


	//----- nvinfo : EIATTR_MAXREG_COUNT
	.align		4
        /*007c*/ 	.byte	0x03, 0x1b
        /*007e*/ 	.short	0x00ff


	//----- nvinfo : EIATTR_MERCURY_ISA_VERSION
	.align		4
        /*0080*/ 	.byte	0x03, 0x5f
        /*0082*/ 	.short	0x0101


	//----- nvinfo : EIATTR_VRC_CTA_INIT_COUNT
	.align		4
        /*0084*/ 	.byte	0x02, 0x4a
	.zero		1
	.zero		1


	//----- nvinfo : EIATTR_EXIT_INSTR_OFFSETS
	.align		4
        /*0088*/ 	.byte	0x04, 0x1c
        /*008a*/ 	.short	(.L_141 - .L_140)


	//   ....[0]....
.L_140:
        /*008c*/ 	.word	0x00000300


	//   ....[1]....
        /*0090*/ 	.word	0x00000640


	//----- nvinfo : EIATTR_CRS_STACK_SIZE
	.align		4
.L_141:
        /*0094*/ 	.byte	0x04, 0x1e
        /*0096*/ 	.short	(.L_143 - .L_142)
.L_142:
        /*0098*/ 	.word	0x00000000


	//----- nvinfo : EIATTR_CBANK_PARAM_SIZE
	.align		4
.L_143:
        /*009c*/ 	.byte	0x03, 0x19
        /*009e*/ 	.short	0x0038


	//----- nvinfo : EIATTR_PARAM_CBANK
	.align		4
        /*00a0*/ 	.byte	0x04, 0x0a
        /*00a2*/ 	.short	(.L_145 - .L_144)
	.align		4
.L_144:
        /*00a4*/ 	.word	index@(.nv.constant0._Z12cuda_scatterPKmPdPKdmmmm)
        /*00a8*/ 	.short	0x0380
        /*00aa*/ 	.short	0x0038


	//----- nvinfo : EIATTR_SW_WAR
	.align		4
.L_145:
        /*00ac*/ 	.byte	0x04, 0x36
        /*00ae*/ 	.short	(.L_147 - .L_146)
.L_146:
        /*00b0*/ 	.word	0x00000008
.L_147:


//--------------------- .nv.info._Z11cuda_gatherPKmPKdPdmmmm --------------------------
	.section	.nv.info._Z11cuda_gatherPKmPKdPdmmmm,"",@"SHT_CUDA_INFO"
	.sectionflags	@""
	.align	4


	//----- nvinfo : EIATTR_CUDA_API_VERSION
	.align		4
        /*0000*/ 	.byte	0x04, 0x37
        /*0002*/ 	.short	(.L_149 - .L_148)
.L_148:
        /*0004*/ 	.word	0x00000082


	//----- nvinfo : EIATTR_KPARAM_INFO
	.align		4
.L_149:
        /*0008*/ 	.byte	0x04, 0x17
        /*000a*/ 	.short	(.L_151 - .L_150)
.L_150:
        /*000c*/ 	.word	0x00000000
        /*0010*/ 	.short	0x0006
        /*0012*/ 	.short	0x0030
        /*0014*/ 	.byte	0x00, 0xf0, 0x21, 0x00


	//----- nvinfo : EIATTR_KPARAM_INFO
	.align		4
.L_151:
        /*0018*/ 	.byte	0x04, 0x17
        /*001a*/ 	.short	(.L_153 - .L_152)
.L_152:
        /*001c*/ 	.word	0x00000000
        /*0020*/ 	.short	0x0005
        /*0022*/ 	.short	0x0028
        /*0024*/ 	.byte	0x00, 0xf0, 0x21, 0x00


	//----- nvinfo : EIATTR_KPARAM_INFO
	.align		4
.L_153:
        /*0028*/ 	.byte	0x04, 0x17
        /*002a*/ 	.short	(.L_155 - .L_154)
.L_154:
        /*002c*/ 	.word	0x00000000
        /*0030*/ 	.short	0x0004
        /*0032*/ 	.short	0x0020
        /*0034*/ 	.byte	0x00, 0xf0, 0x21, 0x00


	//----- nvinfo : EIATTR_KPARAM_INFO
	.align		4
.L_155:
        /*0038*/ 	.byte	0x04, 0x17
        /*003a*/ 	.short	(.L_157 - .L_156)
.L_156:
        /*003c*/ 	.word	0x00000000
        /*0040*/ 	.short	0x0003
        /*0042*/ 	.short	0x0018
        /*0044*/ 	.byte	0x00, 0xf0, 0x21, 0x00


	//----- nvinfo : EIATTR_KPARAM_INFO
	.align		4
.L_157:
        /*0048*/ 	.byte	0x04, 0x17
        /*004a*/ 	.short	(.L_159 - .L_158)
.L_158:
        /*004c*/ 	.word	0x00000000
        /*0050*/ 	.short	0x0002
        /*0052*/ 	.short	0x0010
        /*0054*/ 	.byte	0x00, 0xf5, 0x21, 0x00


	//----- nvinfo : EIATTR_KPARAM_INFO
	.align		4
.L_159:
        /*0058*/ 	.byte	0x04, 0x17
        /*005a*/ 	.short	(.L_161 - .L_160)
.L_160:
        /*005c*/ 	.word	0x00000000
        /*0060*/ 	.short	0x0001
        /*0062*/ 	.short	0x0008
        /*0064*/ 	.byte	0x00, 0xf5, 0x21, 0x00


	//----- nvinfo : EIATTR_KPARAM_INFO
	.align		4
.L_161:
        /*0068*/ 	.byte	0x04, 0x17
        /*006a*/ 	.short	(.L_163 - .L_162)
.L_162:
        /*006c*/ 	.word	0x00000000
        /*0070*/ 	.short	0x0000
        /*0072*/ 	.short	0x0000
        /*0074*/ 	.byte	0x00, 0xf5, 0x21, 0x00


	//----- nvinfo : EIATTR_SPARSE_MMA_MASK
	.align		4
.L_163:
        /*0078*/ 	.byte	0x03, 0x50
        /*007a*/ 	.short	0x0000


	//----- nvinfo : EIATTR_MAXREG_COUNT
	.align		4
        /*007c*/ 	.byte	0x03, 0x1b
        /*007e*/ 	.short	0x00ff


	//----- nvinfo : EIATTR_MERCURY_ISA_VERSION
	.align		4
        /*0080*/ 	.byte	0x03, 0x5f
        /*0082*/ 	.short	0x0101


	//----- nvinfo : EIATTR_VRC_CTA_INIT_COUNT
	.align		4
        /*0084*/ 	.byte	0x02, 0x4a
	.zero		1
	.zero		1


	//----- nvinfo : EIATTR_EXIT_INSTR_OFFSETS
	.align		4
        /*0088*/ 	.byte	0x04, 0x1c
        /*008a*/ 	.short	(.L_165 - .L_164)


	//   ....[0]....
.L_164:
        /*008c*/ 	.word	0x00000340


	//   ....[1]....
        /*0090*/ 	.word	0x00000430


	//   ....[2]....
        /*0094*/ 	.word	0x00000480


	//----- nvinfo : EIATTR_CRS_STACK_SIZE
	.align		4
.L_165:
        /*0098*/ 	.byte	0x04, 0x1e
        /*009a*/ 	.short	(.L_167 - .L_166)
.L_166:
        /*009c*/ 	.word	0x00000000


	//----- nvinfo : EIATTR_CBANK_PARAM_SIZE
	.align		4
.L_167:
        /*00a0*/ 	.byte	0x03, 0x19
        /*00a2*/ 	.short	0x0038


	//----- nvinfo : EIATTR_PARAM_CBANK
	.align		4
        /*00a4*/ 	.byte	0x04, 0x0a
        /*00a6*/ 	.short	(.L_169 - .L_168)
	.align		4
.L_168:
        /*00a8*/ 	.word	index@(.nv.constant0._Z11cuda_gatherPKmPKdPdmmmm)
        /*00ac*/ 	.short	0x0380
        /*00ae*/ 	.short	0x0038


	//----- nvinfo : EIATTR_SW_WAR
	.align		4
.L_169:
        /*00b0*/ 	.byte	0x04, 0x36
        /*00b2*/ 	.short	(.L_171 - .L_170)
.L_170:
        /*00b4*/ 	.word	0x00000008
.L_171:


//--------------------- .nv.callgraph             --------------------------
	.section	.nv.callgraph,"",@"SHT_CUDA_CALLGRAPH"
	.align	4
	.sectionentsize	8
	.align		4
        /*0000*/ 	.word	0x00000000
	.align		4
        /*0004*/ 	.word	0xffffffff
	.align		4
        /*0008*/ 	.word	0x00000000
	.align		4
        /*000c*/ 	.word	0xfffffffe
	.align		4
        /*0010*/ 	.word	0x00000000
	.align		4
        /*0014*/ 	.word	0xfffffffd
	.align		4
        /*0018*/ 	.word	0x00000000
	.align		4
        /*001c*/ 	.word	0xfffffffc


//--------------------- .text._Z18cuda_multi_scatterPKmS0_PdPKdmmmm --------------------------
	.section	.text._Z18cuda_multi_scatterPKmS0_PdPKdmmmm,"ax",@progbits
	.align	128
        .global         _Z18cuda_multi_scatterPKmS0_PdPKdmmmm
        .type           _Z18cuda_multi_scatterPKmS0_PdPKdmmmm,@function
        .size           _Z18cuda_multi_scatterPKmS0_PdPKdmmmm,(.L_x_27 - _Z18cuda_multi_scatterPKmS0_PdPKdmmmm)
        .other          _Z18cuda_multi_scatterPKmS0_PdPKdmmmm,@"STO_CUDA_ENTRY STV_DEFAULT"
_Z18cuda_multi_scatterPKmS0_PdPKdmmmm:
.text._Z18cuda_multi_scatterPKmS0_PdPKdmmmm:
[----:B------:R-:W-:Y:S01]  /*0000*/  LDC R1, c[0x0][0x37c] ;  /* 0x0000df00ff017b82 */ /* 0x000fe20000000800 */
[----:B------:R-:W0:Y:S01]  /*0010*/  S2R R3, SR_CTAID.X ;  /* 0x0000000000037919 */ /* 0x000e220000002500 */
[----:B------:R-:W0:Y:S01]  /*0020*/  LDCU UR4, c[0x0][0x360] ;  /* 0x00006c00ff0477ac */ /* 0x000e220008000800 */
[----:B------:R-:W-:Y:S01]  /*0030*/  IMAD.MOV.U32 R5, RZ, RZ, RZ ;  /* 0x000000ffff057224 */ /* 0x000fe200078e00ff */
[----:B------:R-:W-:Y:S01]  /*0040*/  BSSY.RECONVERGENT B0, `(.L_x_0) ;  /* 0x0000028000007945 */ /* 0x000fe20003800200 */
[----:B------:R-:W0:Y:S01]  /*0050*/  S2R R4, SR_TID.X ;  /* 0x0000000000047919 */ /* 0x000e220000002100 */
[----:B------:R-:W1:Y:S01]  /*0060*/  LDCU UR5, c[0x0][0x3a4] ;  /* 0x00007480ff0577ac */ /* 0x000e620008000800 */
[----:B0-----:R-:W-:-:S05]  /*0070*/  IMAD.WIDE.U32 R4, R3, UR4, R4 ;  /* 0x0000000403047c25 */ /* 0x001fca000f8e0004 */
[----:B-1----:R-:W-:-:S04]  /*0080*/  LOP3.LUT R0, R5, UR5, RZ, 0xfc, !PT ;  /* 0x0000000505007c12 */ /* 0x002fc8000f8efcff */
[----:B------:R-:W-:-:S13]  /*0090*/  ISETP.NE.U32.AND P0, PT, R0, RZ, PT ;  /* 0x000000ff0000720c */ /* 0x000fda0003f05070 */
[----:B------:R-:W-:Y:S05]  /*00a0*/  @P0 BRA `(.L_x_1) ;  /* 0x0000000000600947 */ /* 0x000fea0003800000 */
[----:B------:R-:W0:Y:S01]  /*00b0*/  LDCU UR4, c[0x0][0x3a0] ;  /* 0x00007400ff0477ac */ /* 0x000e220008000800 */
[----:B------:R-:W-:Y:S01]  /*00c0*/  IMAD.MOV.U32 R7, RZ, RZ, RZ ;  /* 0x000000ffff077224 */ /* 0x000fe200078e00ff */
[----:B0-----:R-:W0:Y:S01]  /*00d0*/  I2F.U32.RP R0, UR4 ;  /* 0x0000000400007d06 */ /* 0x001e220008209000 */
[----:B------:R-:W-:-:S07]  /*00e0*/  ISETP.NE.U32.AND P2, PT, RZ, UR4, PT ;  /* 0x00000004ff007c0c */ /* 0x000fce000bf45070 */
[----:B0-----:R-:W0:Y:S02]  /*00f0*/  MUFU.RCP R0, R0 ;  /* 0x0000000000007308 */ /* 0x001e240000001000 */
[----:B0-----:R-:W-:-:S06]  /*0100*/  VIADD R2, R0, 0xffffffe ;  /* 0x0ffffffe00027836 */ /* 0x001fcc0000000000 */
[----:B------:R0:W1:Y:S02]  /*0110*/  F2I.FTZ.U32.TRUNC.NTZ R3, R2 ;  /* 0x0000000200037305 */ /* 0x000064000021f000 */
[----:B0-----:R-:W-:Y:S01]  /*0120*/  IMAD.MOV.U32 R2, RZ, RZ, RZ ;  /* 0x000000ffff027224 */ /* 0x001fe200078e00ff */
[----:B-1----:R-:W-:-:S05]  /*0130*/  IADD3 R5, PT, PT, RZ, -R3, RZ ;  /* 0x80000003ff057210 */ /* 0x002fca0007ffe0ff */
[----:B------:R-:W-:-:S04]  /*0140*/  IMAD R5, R5, UR4, RZ ;  /* 0x0000000405057c24 */ /* 0x000fc8000f8e02ff */
[----:B------:R-:W-:-:S04]  /*0150*/  IMAD.HI.U32 R3, R3, R5, R2 ;  /* 0x0000000503037227 */ /* 0x000fc800078e0002 */
[----:B------:R-:W-:Y:S02]  /*0160*/  HFMA2 R5, -RZ, RZ, 0, 0 ;  /* 0x00000000ff057431 */ /* 0x000fe400000001ff */
[----:B------:R-:W-:-:S04]  /*0170*/  IMAD.HI.U32 R6, R3, R4, RZ ;  /* 0x0000000403067227 */ /* 0x000fc800078e00ff */
[----:B------:R-:W-:-:S04]  /*0180*/  IMAD.MOV R3, RZ, RZ, -R6 ;  /* 0x000000ffff037224 */ /* 0x000fc800078e0a06 */
[----:B------:R-:W-:-:S05]  /*0190*/  IMAD R3, R3, UR4, R4 ;  /* 0x0000000403037c24 */ /* 0x000fca000f8e0204 */
[----:B------:R-:W-:-:S13]  /*01a0*/  ISETP.GE.U32.AND P0, PT, R3, UR4, PT ;  /* 0x0000000403007c0c */ /* 0x000fda000bf06070 */
[----:B------:R-:W-:Y:S01]  /*01b0*/  @P0 IADD3 R3, PT, PT, R3, -UR4, RZ ;  /* 0x8000000403030c10 */ /* 0x000fe2000fffe0ff */
[----:B------:R-:W-:-:S03]  /*01c0*/  @P0 VIADD R6, R6, 0x1 ;  /* 0x0000000106060836 */ /* 0x000fc60000000000 */
[----:B------:R-:W-:-:S13]  /*01d0*/  ISETP.GE.U32.AND P1, PT, R3, UR4, PT ;  /* 0x0000000403007c0c */ /* 0x000fda000bf26070 */
[----:B------:R-:W-:Y:S02]  /*01e0*/  @P1 IADD3 R6, PT, PT, R6, 0x1, RZ ;  /* 0x0000000106061810 */ /* 0x000fe40007ffe0ff */
[----:B------:R-:W-:-:S05]  /*01f0*/  @!P2 LOP3.LUT R6, RZ, UR4, RZ, 0x33, !PT ;  /* 0x00000004ff06ac12 */ /* 0x000fca000f8e33ff */
[----:B------:R-:W-:-:S04]  /*0200*/  IMAD.MOV R3, RZ, RZ, -R6 ;  /* 0x000000ffff037224 */ /* 0x000fc800078e0a06 */
[----:B------:R-:W-:Y:S01]  /*0210*/  IMAD R4, R3, UR4, R4 ;  /* 0x0000000403047c24 */ /* 0x000fe2000f8e0204 */
[----:B------:R-:W-:Y:S06]  /*0220*/  BRA `(.L_x_2) ;  /* 0x0000000000247947 */ /* 0x000fec0003800000 */
.L_x_1:
[----:B------:R-:W-:-:S07]  /*0230*/  MOV R0, 0x250 ;  /* 0x0000025000007802 */ /* 0x000fce0000000f00 */
[----:B------:R-:W-:Y:S05]  /*0240*/  CALL.REL.NOINC `($__internal_0_$__cuda_sm20_div_u64) ;  /* 0x0000000400147944 */ /* 0x000fea0003c00000 */
[----:B------:R-:W0:Y:S01]  /*0250*/  LDCU.64 UR4, c[0x0][0x3a0] ;  /* 0x00007400ff0477ac */ /* 0x000e220008000a00 */
[----:B------:R-:W-:-:S04]  /*0260*/  IADD3 R3, P0, PT, RZ, -R6, RZ ;  /* 0x80000006ff037210 */ /* 0x000fc80007f1e0ff */
[----:B------:R-:W-:-:S05]  /*0270*/  IADD3.X R0, PT, PT, RZ, ~R7, RZ, P0, !PT ;  /* 0x80000007ff007210 */ /* 0x000fca00007fe4ff */
[----:B0-----:R-:W-:Y:S02]  /*0280*/  IMAD R0, R0, UR4, RZ ;  /* 0x0000000400007c24 */ /* 0x001fe4000f8e02ff */
[----:B------:R-:W-:-:S04]  /*0290*/  IMAD.WIDE.U32 R4, R3, UR4, R4 ;  /* 0x0000000403047c25 */ /* 0x000fc8000f8e0004 */
[----:B------:R-:W-:-:S04]  /*02a0*/  IMAD R3, R3, UR5, R0 ;  /* 0x0000000503037c24 */ /* 0x000fc8000f8e0200 */
[----:B------:R-:W-:-:S07]  /*02b0*/  IMAD.IADD R5, R5, 0x1, R3 ;  /* 0x0000000105057824 */ /* 0x000fce00078e0203 */
.L_x_2:
[----:B------:R-:W-:Y:S05]  /*02c0*/  BSYNC.RECONVERGENT B0 ;  /* 0x0000000000007941 */ /* 0x000fea0003800200 */
.L_x_0:
[----:B------:R-:W0:Y:S02]  /*02d0*/  LDCU.64 UR4, c[0x0][0x3b8] ;  /* 0x00007700ff0477ac */ /* 0x000e240008000a00 */
[----:B0-----:R-:W-:-:S04]  /*02e0*/  ISETP.GE.U32.AND P0, PT, R6, UR4, PT ;  /* 0x0000000406007c0c */ /* 0x001fc8000bf06070 */
[----:B------:R-:W-:-:S13]  /*02f0*/  ISETP.GE.U32.AND.EX P0, PT, R7, UR5, PT, P0 ;  /* 0x0000000507007c0c */ /* 0x000fda000bf06100 */
[----:B------:R-:W-:Y:S05]  /*0300*/  @P0 EXIT ;  /* 0x000000000000094d */ /* 0x000fea0003800000 */
[----:B------:R-:W0:Y:S01]  /*0310*/  LDCU.128 UR8, c[0x0][0x380] ;  /* 0x00007000ff0877ac */ /* 0x000e220008000c00 */
[----:B------:R-:W1:Y:S01]  /*0320*/  LDCU.64 UR4, c[0x0][0x358] ;  /* 0x00006b00ff0477ac */ /* 0x000e620008000a00 */
[----:B------:R-:W2:Y:S01]  /*0330*/  LDCU.64 UR6, c[0x0][0x3a8] ;  /* 0x00007500ff0677ac */ /* 0x000ea20008000a00 */
[C---:B0-----:R-:W-:Y:S01]  /*0340*/  LEA R8, P0, R4.reuse, UR10, 0x3 ;  /* 0x0000000a04087c11 */ /* 0x041fe2000f8018ff */
[----:B------:R-:W0:Y:S03]  /*0350*/  LDCU UR10, c[0x0][0x3b4] ;  /* 0x00007680ff0a77ac */ /* 0x000e260008000800 */
[----:B------:R-:W-:-:S05]  /*0360*/  LEA.HI.X R9, R4, UR11, R5, 0x3, P0 ;  /* 0x0000000b04097c11 */ /* 0x000fca00080f1c05 */
[----:B-1----:R-:W3:Y:S02]  /*0370*/  LDG.E.64 R2, desc[UR4][R8.64] ;  /* 0x0000000408027981 */ /* 0x002ee4000c1e1b00 */
[----:B---3--:R-:W-:-:S04]  /*0380*/  LEA R10, P0, R2, UR8, 0x3 ;  /* 0x00000008020a7c11 */ /* 0x008fc8000f8018ff */
[----:B------:R-:W-:Y:S01]  /*0390*/  LEA.HI.X R11, R2, UR9, R3, 0x3, P0 ;  /* 0x00000009020b7c11 */ /* 0x000fe200080f1c03 */
[----:B------:R-:W1:Y:S04]  /*03a0*/  LDCU.64 UR8, c[0x0][0x390] ;  /* 0x00007200ff0877ac */ /* 0x000e680008000a00 */
[----:B------:R-:W3:Y:S01]  /*03b0*/  LDG.E.64 R2, desc[UR4][R10.64] ;  /* 0x000000040a027981 */ /* 0x000ee2000c1e1b00 */
[C---:B0-----:R-:W-:Y:S01]  /*03c0*/  LOP3.LUT R0, R7.reuse, UR10, RZ, 0xfc, !PT ;  /* 0x0000000a07007c12 */ /* 0x041fe2000f8efcff */
[----:B--2---:R-:W-:Y:S01]  /*03d0*/  IMAD R15, R7, UR6, RZ ;  /* 0x00000006070f7c24 */ /* 0x004fe2000f8e02ff */
[----:B------:R-:W-:Y:S02]  /*03e0*/  BSSY.RECONVERGENT B0, `(.L_x_3) ;  /* 0x0000020000007945 */ /* 0x000fe40003800200 */
[----:B------:R-:W-:Y:S01]  /*03f0*/  ISETP.NE.U32.AND P0, PT, R0, RZ, PT ;  /* 0x000000ff0000720c */ /* 0x000fe20003f05070 */
[----:B---3--:R-:W-:-:S04]  /*0400*/  IMAD.WIDE.U32 R12, R6, UR6, R2 ;  /* 0x00000006060c7c25 */ /* 0x008fc8000f8e0002 */
[----:B------:R-:W-:Y:S01]  /*0410*/  IMAD R3, R6, UR7, R15 ;  /* 0x0000000706037c24 */ /* 0x000fe2000f8e020f */
[----:B-1----:R-:W-:-:S04]  /*0420*/  LEA R2, P1, R12, UR8, 0x3 ;  /* 0x000000080c027c11 */ /* 0x002fc8000f8218ff */
[----:B------:R-:W-:-:S04]  /*0430*/  IADD3 R3, PT, PT, R13, R3, RZ ;  /* 0x000000030d037210 */ /* 0x000fc80007ffe0ff */
[----:B------:R-:W-:Y:S01]  /*0440*/  LEA.HI.X R3, R12, UR9, R3, 0x3, P1 ;  /* 0x000000090c037c11 */ /* 0x000fe200088f1c03 */
[----:B------:R-:W-:Y:S06]  /*0450*/  @P0 BRA `(.L_x_4) ;  /* 0x0000000000500947 */ /* 0x000fec0003800000 */
[----:B------:R-:W0:Y:S02]  /*0460*/  LDCU UR6, c[0x0][0x3b0] ;  /* 0x00007600ff0677ac */ /* 0x000e240008000800 */
        /* <DEDUP_REMOVED lines=9> */
[----:B------:R-:W-:Y:S02]  /*0500*/  IMAD.MOV.U32 R7, RZ, RZ, RZ ;  /* 0x000000ffff077224 */ /* 0x000fe400078e00ff */
[----:B------:R-:W-:-:S05]  /*0510*/  IMAD.HI.U32 R9, R9, R6, RZ ;  /* 0x0000000609097227 */ /* 0x000fca00078e00ff */
[----:B------:R-:W-:-:S05]  /*0520*/  IADD3 R9, PT, PT, -R9, RZ, RZ ;  /* 0x000000ff09097210 */ /* 0x000fca0007ffe1ff */
[----:B------:R-:W-:-:S05]  /*0530*/  IMAD R6, R9, UR6, R6 ;  /* 0x0000000609067c24 */ /* 0x000fca000f8e0206 */
[----:B------:R-:W-:-:S13]  /*0540*/  ISETP.GE.U32.AND P0, PT, R6, UR6, PT ;  /* 0x0000000606007c0c */ /* 0x000fda000bf06070 */
[----:B------:R-:W-:-:S05]  /*0550*/  @P0 VIADD R6, R6, -UR6 ;  /* 0x8000000606060c36 */ /* 0x000fca0008000000 */
[----:B------:R-:W-:-:S13]  /*0560*/  ISETP.GE.U32.AND P0, PT, R6, UR6, PT ;  /* 0x0000000606007c0c */ /* 0x000fda000bf06070 */
[----:B------:R-:W-:Y:S02]  /*0570*/  @P0 IADD3 R6, PT, PT, R6, -UR6, RZ ;  /* 0x8000000606060c10 */ /* 0x000fe4000fffe0ff */
[----:B------:R-:W-:Y:S01]  /*0580*/  @!P1 LOP3.LUT R6, RZ, UR6, RZ, 0x33, !PT ;  /* 0x00000006ff069c12 */ /* 0x000fe2000f8e33ff */
[----:B------:R-:W-:Y:S06]  /*0590*/  BRA `(.L_x_5) ;  /* 0x0000000000107947 */ /* 0x000fec0003800000 */
.L_x_4:
[----:B------:R-:W-:Y:S01]  /*05a0*/  MOV R0, R6 ;  /* 0x0000000600007202 */ /* 0x000fe20000000f00 */
[----:B------:R-:W-:Y:S01]  /*05b0*/  IMAD.MOV.U32 R9, RZ, RZ, R7 ;  /* 0x000000ffff097224 */ /* 0x000fe200078e0007 */
[----:B------:R-:W-:-:S07]  /*05c0*/  MOV R8, 0x5e0 ;  /* 0x000005e000087802 */ /* 0x000fce0000000f00 */
[----:B------:R-:W-:Y:S05]  /*05d0*/  CALL.REL.NOINC `($__internal_1_$__cuda_sm20_rem_u64) ;  /* 0x0000000400487944 */ /* 0x000fea0003c00000 */
.L_x_5:
[----:B------:R-:W-:Y:S05]  /*05e0*/  BSYNC.RECONVERGENT B0 ;  /* 0x0000000000007941 */ /* 0x000fea0003800200 */
.L_x_3:
[----:B------:R-:W0:Y:S01]  /*05f0*/  LDCU.64 UR8, c[0x0][0x3a0] ;  /* 0x00007400ff0877ac */ /* 0x000e220008000a00 */
[----:B------:R-:W1:Y:S01]  /*0600*/  LDCU.64 UR6, c[0x0][0x398] ;  /* 0x00007300ff0677ac */ /* 0x000e620008000a00 */
[----:B0-----:R-:W-:Y:S02]  /*0610*/  IMAD R7, R7, UR8, RZ ;  /* 0x0000000807077c24 */ /* 0x001fe4000f8e02ff */
[----:B------:R-:W-:-:S04]  /*0620*/  IMAD.WIDE.U32 R4, R6, UR8, R4 ;  /* 0x0000000806047c25 */ /* 0x000fc8000f8e0004 */
[----:B------:R-:W-:Y:S01]  /*0630*/  IMAD R7, R6, UR9, R7 ;  /* 0x0000000906077c24 */ /* 0x000fe2000f8e0207 */
[----:B-1----:R-:W-:-:S04]  /*0640*/  LEA R6, P0, R4, UR6, 0x3 ;  /* 0x0000000604067c11 */ /* 0x002fc8000f8018ff */
[----:B------:R-:W-:-:S04]  /*0650*/  IADD3 R5, PT, PT, R5, R7, RZ ;  /* 0x0000000705057210 */ /* 0x000fc80007ffe0ff */
[----:B------:R-:W-:-:S05]  /*0660*/  LEA.HI.X R7, R4, UR7, R5, 0x3, P0 ;  /* 0x0000000704077c11 */ /* 0x000fca00080f1c05 */
[----:B------:R-:W2:Y:S04]  /*0670*/  LDG.E.64 R4, desc[UR4][R6.64] ;  /* 0x0000000406047981 */ /* 0x000ea8000c1e1b00 */
[----:B--2---:R-:W-:Y:S01]  /*0680*/  ATOMG.E.EXCH.64.STRONG.GPU PT, RZ, desc[UR4][R2.64], R4 ;  /* 0x8000000402ff79a8 */ /* 0x004fe2000c1ef504 */
[----:B------:R-:W-:Y:S05]  /*0690*/  EXIT ;  /* 0x000000000000794d */ /* 0x000fea0003800000 */
        .weak           $__internal_0_$__cuda_sm20_div_u64
        .type           $__internal_0_$__cuda_sm20_div_u64,@function
        .size           $__internal_0_$__cuda_sm20_div_u64,($__internal_1_$__cuda_sm20_rem_u64 - $__internal_0_$__cuda_sm20_div_u64)
$__internal_0_$__cuda_sm20_div_u64:
[----:B------:R-:W0:Y:S01]  /*06a0*/  LDCU.64 UR4, c[0x0][0x3a0] ;  /* 0x00007400ff0477ac */ /* 0x000e220008000a00 */
[----:B------:R-:W1:Y:S01]  /*06b0*/  LDC.64 R2, c[0x0][0x3a0] ;  /* 0x0000e800ff027b82 */ /* 0x000e620000000a00 */
[----:B0-----:R-:W0:Y:S08]  /*06c0*/  I2F.U64.RP R10, UR4 ;  /* 0x00000004000a7d12 */ /* 0x001e300008309000 */
[----:B0-----:R-:W0:Y:S02]  /*06d0*/  MUFU.RCP R10, R10 ;  /* 0x0000000a000a7308 */ /* 0x001e240000001000 */
[----:B0-----:R-:W-:-:S06]  /*06e0*/  VIADD R6, R10, 0x1ffffffe ;  /* 0x1ffffffe0a067836 */ /* 0x001fcc0000000000 */
[----:B------:R-:W1:Y:S02]  /*06f0*/  F2I.U64.TRUNC R6, R6 ;  /* 0x0000000600067311 */ /* 0x000e64000020d800 */
[----:B-1----:R-:W-:-:S04]  /*0700*/  IMAD.WIDE.U32 R8, R6, R2, RZ ;  /* 0x0000000206087225 */ /* 0x002fc800078e00ff */
[----:B------:R-:W-:Y:S01]  /*0710*/  IMAD R9, R6, R3, R9 ;  /* 0x0000000306097224 */ /* 0x000fe200078e0209 */
[----:B------:R-:W-:-:S03]  /*0720*/  IADD3 R11, P0, PT, RZ, -R8, RZ ;  /* 0x80000008ff0b7210 */ /* 0x000fc60007f1e0ff */
[----:B------:R-:W-:Y:S02]  /*0730*/  IMAD R9, R7, R2, R9 ;  /* 0x0000000207097224 */ /* 0x000fe400078e0209 */
[----:B------:R-:W-:-:S03]  /*0740*/  IMAD.HI.U32 R8, R6, R11, RZ ;  /* 0x0000000b06087227 */ /* 0x000fc600078e00ff */
[----:B------:R-:W-:Y:S01]  /*0750*/  IADD3.X R13, PT, PT, RZ, ~R9, RZ, P0, !PT ;  /* 0x80000009ff0d7210 */ /* 0x000fe200007fe4ff */
[----:B------:R-:W-:-:S04]  /*0760*/  IMAD.MOV.U32 R9, RZ, RZ, R6 ;  /* 0x000000ffff097224 */ /* 0x000fc800078e0006 */
[----:B------:R-:W-:-:S04]  /*0770*/  IMAD.WIDE.U32 R8, P0, R6, R13, R8 ;  /* 0x0000000d06087225 */ /* 0x000fc80007800008 */
[C---:B------:R-:W-:Y:S02]  /*0780*/  IMAD R15, R7.reuse, R13, RZ ;  /* 0x0000000d070f7224 */ /* 0x040fe400078e02ff */
[----:B------:R-:W-:-:S04]  /*0790*/  IMAD.HI.U32 R8, P1, R7, R11, R8 ;  /* 0x0000000b07087227 */ /* 0x000fc80007820008 */
[----:B------:R-:W-:Y:S01]  /*07a0*/  IMAD.HI.U32 R13, R7, R13, RZ ;  /* 0x0000000d070d7227 */ /* 0x000fe200078e00ff */
[----:B------:R-:W-:-:S04]  /*07b0*/  IADD3 R9, P2, PT, R15, R8, RZ ;  /* 0x000000080f097210 */ /* 0x000fc80007f5e0ff */
[----:B------:R-:W-:Y:S01]  /*07c0*/  IADD3.X R8, PT, PT, R13, R7, RZ, P0, !PT ;  /* 0x000000070d087210 */ /* 0x000fe200007fe4ff */
[----:B------:R-:W-:-:S03]  /*07d0*/  IMAD.WIDE.U32 R6, R9, R2, RZ ;  /* 0x0000000209067225 */ /* 0x000fc600078e00ff */
[----:B------:R-:W-:Y:S01]  /*07e0*/  IADD3.X R11, PT, PT, RZ, RZ, R8, P2, P1 ;  /* 0x000000ffff0b7210 */ /* 0x000fe200017e2408 */
[----:B------:R-:W-:Y:S01]  /*07f0*/  IMAD R7, R9, R3, R7 ;  /* 0x0000000309077224 */ /* 0x000fe200078e0207 */
[----:B------:R-:W-:-:S03]  /*0800*/  IADD3 R13, P0, PT, RZ, -R6, RZ ;  /* 0x80000006ff0d7210 */ /* 0x000fc60007f1e0ff */
[----:B------:R-:W-:Y:S02]  /*0810*/  IMAD R7, R11, R2, R7 ;  /* 0x000000020b077224 */ /* 0x000fe400078e0207 */
[----:B------:R-:W-:-:S04]  /*0820*/  IMAD.HI.U32 R8, R9, R13, RZ ;  /* 0x0000000d09087227 */ /* 0x000fc800078e00ff */
[----:B------:R-:W-:Y:S02]  /*0830*/  IMAD.X R6, RZ, RZ, ~R7, P0 ;  /* 0x000000ffff067224 */ /* 0x000fe400000e0e07 */
[----:B------:R-:W-:Y:S02]  /*0840*/  IMAD.MOV.U32 R7, RZ, RZ, RZ ;  /* 0x000000ffff077224 */ /* 0x000fe400078e00ff */
[----:B------:R-:W-:-:S04]  /*0850*/  IMAD.WIDE.U32 R8, P0, R9, R6, R8 ;  /* 0x0000000609087225 */ /* 0x000fc80007800008 */
[C---:B------:R-:W-:Y:S02]  /*0860*/  IMAD R10, R11.reuse, R6, RZ ;  /* 0x000000060b0a7224 */ /* 0x040fe400078e02ff */
[----:B------:R-:W-:-:S04]  /*0870*/  IMAD.HI.U32 R9, P1, R11, R13, R8 ;  /* 0x0000000d0b097227 */ /* 0x000fc80007820008 */
[----:B------:R-:W-:Y:S01]  /*0880*/  IMAD.HI.U32 R6, R11, R6, RZ ;  /* 0x000000060b067227 */ /* 0x000fe200078e00ff */
[----:B------:R-:W-:-:S04]  /*0890*/  IADD3 R9, P2, PT, R10, R9, RZ ;  /* 0x000000090a097210 */ /* 0x000fc80007f5e0ff */
[----:B------:R-:W-:Y:S01]  /*08a0*/  IADD3.X R11, PT, PT, R6, R11, RZ, P0, !PT ;  /* 0x0000000b060b7210 */ /* 0x000fe200007fe4ff */
[----:B------:R-:W-:-:S03]  /*08b0*/  IMAD.HI.U32 R6, R9, R4, RZ ;  /* 0x0000000409067227 */ /* 0x000fc600078e00ff */
[----:B------:R-:W-:Y:S01]  /*08c0*/  IADD3.X R11, PT, PT, RZ, RZ, R11, P2, P1 ;  /* 0x000000ffff0b7210 */ /* 0x000fe200017e240b */
[----:B------:R-:W-:-:S04]  /*08d0*/  IMAD.WIDE.U32 R6, R9, R5, R6 ;  /* 0x0000000509067225 */ /* 0x000fc800078e0006 */
[C---:B------:R-:W-:Y:S02]  /*08e0*/  IMAD R9, R11.reuse, R5, RZ ;  /* 0x000000050b097224 */ /* 0x040fe400078e02ff */
[----:B------:R-:W-:-:S04]  /*08f0*/  IMAD.HI.U32 R6, P0, R11, R4, R6 ;  /* 0x000000040b067227 */ /* 0x000fc80007800006 */
[----:B------:R-:W-:Y:S01]  /*0900*/  IMAD.HI.U32 R8, R11, R5, RZ ;  /* 0x000000050b087227 */ /* 0x000fe200078e00ff */
[----:B------:R-:W-:-:S04]  /*0910*/  IADD3 R9, P1, PT, R9, R6, RZ ;  /* 0x0000000609097210 */ /* 0x000fc80007f3e0ff */
[----:B------:R-:W-:Y:S01]  /*0920*/  IADD3.X R8, PT, PT, R8, RZ, RZ, P0, !PT ;  /* 0x000000ff08087210 */ /* 0x000fe200007fe4ff */
[----:B------:R-:W-:-:S04]  /*0930*/  IMAD.WIDE.U32 R6, R9, R2, RZ ;  /* 0x0000000209067225 */ /* 0x000fc800078e00ff */
[----:B------:R-:W-:Y:S01]  /*0940*/  IMAD.X R11, RZ, RZ, R8, P1 ;  /* 0x000000ffff0b7224 */ /* 0x000fe200008e0608 */
[----:B------:R-:W-:Y:S01]  /*0950*/  IADD3 R13, P1, PT, -R6, R4, RZ ;  /* 0x00000004060d7210 */ /* 0x000fe20007f3e1ff */
[----:B------:R-:W-:-:S03]  /*0960*/  IMAD R7, R9, R3, R7 ;  /* 0x0000000309077224 */ /* 0x000fc600078e0207 */
[-C--:B------:R-:W-:Y:S01]  /*0970*/  ISETP.GE.U32.AND P0, PT, R13, R2.reuse, PT ;  /* 0x000000020d00720c */ /* 0x080fe20003f06070 */
[----:B------:R-:W-:-:S05]  /*0980*/  IMAD R7, R11, R2, R7 ;  /* 0x000000020b077224 */ /* 0x000fca00078e0207 */
[----:B------:R-:W-:Y:S02]  /*0990*/  IADD3.X R12, PT, PT, ~R7, R5, RZ, P1, !PT ;  /* 0x00000005070c7210 */ /* 0x000fe40000ffe5ff */
[----:B------:R-:W-:Y:S02]  /*09a0*/  IADD3 R7, P2, PT, R13, -R2, RZ ;  /* 0x800000020d077210 */ /* 0x000fe40007f5e0ff */
[----:B------:R-:W-:Y:S02]  /*09b0*/  IADD3 R6, P1, PT, R9, 0x1, RZ ;  /* 0x0000000109067810 */ /* 0x000fe40007f3e0ff */
[C---:B------:R-:W-:Y:S01]  /*09c0*/  ISETP.GE.U32.AND.EX P0, PT, R12.reuse, R3, PT, P0 ;  /* 0x000000030c00720c */ /* 0x040fe20003f06100 */
[----:B------:R-:W-:Y:S01]  /*09d0*/  IMAD.X R10, R12, 0x1, ~R3, P2 ;  /* 0x000000010c0a7824 */ /* 0x000fe200010e0e03 */
[----:B------:R-:W-:Y:S02]  /*09e0*/  IADD3.X R8, PT, PT, RZ, R11, RZ, P1, !PT ;  /* 0x0000000bff087210 */ /* 0x000fe40000ffe4ff */
[----:B------:R-:W-:-:S02]  /*09f0*/  SEL R9, R6, R9, P0 ;  /* 0x0000000906097207 */ /* 0x000fc40000000000 */
[----:B------:R-:W-:Y:S02]  /*0a00*/  SEL R7, R7, R13, P0 ;  /* 0x0000000d07077207 */ /* 0x000fe40000000000 */
[----:B------:R-:W-:Y:S02]  /*0a10*/  SEL R8, R8, R11, P0 ;  /* 0x0000000b08087207 */ /* 0x000fe40000000000 */
[----:B------:R-:W-:Y:S02]  /*0a20*/  IADD3 R6, P2, PT, R9, 0x1, RZ ;  /* 0x0000000109067810 */ /* 0x000fe40007f5e0ff */
[----:B------:R-:W-:Y:S02]  /*0a30*/  SEL R10, R10, R12, P0 ;  /* 0x0000000c0a0a7207 */ /* 0x000fe40000000000 */
[----:B------:R-:W-:Y:S01]  /*0a40*/  ISETP.GE.U32.AND P0, PT, R7, R2, PT ;  /* 0x000000020700720c */ /* 0x000fe20003f06070 */
[----:B------:R-:W-:Y:S01]  /*0a50*/  IMAD.X R7, RZ, RZ, R8, P2 ;  /* 0x000000ffff077224 */ /* 0x000fe200010e0608 */
[----:B------:R-:W-:-:S02]  /*0a60*/  ISETP.NE.U32.AND P1, PT, R2, RZ, PT ;  /* 0x000000ff0200720c */ /* 0x000fc40003f25070 */
[----:B------:R-:W-:Y:S02]  /*0a70*/  ISETP.GE.U32.AND.EX P0, PT, R10, R3, PT, P0 ;  /* 0x000000030a00720c */ /* 0x000fe40003f06100 */
[----:B------:R-:W-:Y:S01]  /*0a80*/  ISETP.NE.AND.EX P1, PT, R3, RZ, PT, P1 ;  /* 0x000000ff0300720c */ /* 0x000fe20003f25310 */
[----:B------:R-:W-:Y:S01]  /*0a90*/  IMAD.MOV.U32 R3, RZ, RZ, 0x0 ;  /* 0x00000000ff037424 */ /* 0x000fe200078e00ff */
[----:B------:R-:W-:Y:S02]  /*0aa0*/  MOV R2, R0 ;  /* 0x0000000000027202 */ /* 0x000fe40000000f00 */
[----:B------:R-:W-:Y:S02]  /*0ab0*/  SEL R6, R6, R9, P0 ;  /* 0x0000000906067207 */ /* 0x000fe40000000000 */
[----:B------:R-:W-:Y:S02]  /*0ac0*/  SEL R7, R7, R8, P0 ;  /* 0x0000000807077207 */ /* 0x000fe40000000000 */
[----:B------:R-:W-:-:S02]  /*0ad0*/  SEL R6, R6, 0xffffffff, P1 ;  /* 0xffffffff06067807 */ /* 0x000fc40000800000 */
[----:B------:R-:W-:Y:S01]  /*0ae0*/  SEL R7, R7, 0xffffffff, P1 ;  /* 0xffffffff07077807 */ /* 0x000fe20000800000 */
[----:B------:R-:W-:Y:S06]  /*0af0*/  RET.REL.NODEC R2 `(_Z18cuda_multi_scatterPKmS0_PdPKdmmmm) ;  /* 0xfffffff402407950 */ /* 0x000fec0003c3ffff */
        .weak           $__internal_1_$__cuda_sm20_rem_u64
        .type           $__internal_1_$__cuda_sm20_rem_u64,@function
        .size           $__internal_1_$__cuda_sm20_rem_u64,(.L_x_27 - $__internal_1_$__cuda_sm20_rem_u64)
$__internal_1_$__cuda_sm20_rem_u64:
[----:B------:R-:W0:Y:S01]  /*0b00*/  LDCU.64 UR6, c[0x0][0x3b0] ;  /* 0x00007600ff0677ac */ /* 0x000e220008000a00 */
[----:B------:R-:W1:Y:S01]  /*0b10*/  LDC.64 R6, c[0x0][0x3b0] ;  /* 0x0000ec00ff067b82 */ /* 0x000e620000000a00 */
[----:B0-----:R-:W0:Y:S08]  /*0b20*/  I2F.U64.RP R14, UR6 ;  /* 0x00000006000e7d12 */ /* 0x001e300008309000 */
[----:B0-----:R-:W0:Y:S02]  /*0b30*/  MUFU.RCP R14, R14 ;  /* 0x0000000e000e7308 */ /* 0x001e240000001000 */
[----:B0-----:R-:W-:-:S06]  /*0b40*/  IADD3 R10, PT, PT, R14, 0x1ffffffe, RZ ;  /* 0x1ffffffe0e0a7810 */ /* 0x001fcc0007ffe0ff */
[----:B------:R-:W1:Y:S02]  /*0b50*/  F2I.U64.TRUNC R10, R10 ;  /* 0x0000000a000a7311 */ /* 0x000e64000020d800 */
[----:B-1----:R-:W-:-:S04]  /*0b60*/  IMAD.WIDE.U32 R12, R10, R6, RZ ;  /* 0x000000060a0c7225 */ /* 0x002fc800078e00ff */
[----:B------:R-:W-:Y:S01]  /*0b70*/  IMAD R13, R10, R7, R13 ;  /* 0x000000070a0d7224 */ /* 0x000fe200078e020d */
[----:B------:R-:W-:-:S03]  /*0b80*/  IADD3 R15, P0, PT, RZ, -R12, RZ ;  /* 0x8000000cff0f7210 */ /* 0x000fc60007f1e0ff */
[----:B------:R-:W-:Y:S02]  /*0b90*/  IMAD R13, R11, R6, R13 ;  /* 0x000000060b0d7224 */ /* 0x000fe400078e020d */
[----:B------:R-:W-:-:S04]  /*0ba0*/  IMAD.HI.U32 R12, R10, R15, RZ ;  /* 0x0000000f0a0c7227 */ /* 0x000fc800078e00ff */
[----:B------:R-:W-:Y:S01]  /*0bb0*/  IMAD.X R17, RZ, RZ, ~R13, P0 ;  /* 0x000000ffff117224 */ /* 0x000fe200000e0e0d */
[----:B------:R-:W-:-:S03]  /*0bc0*/  MOV R13, R10 ;  /* 0x0000000a000d7202 */ /* 0x000fc60000000f00 */
[-C--:B------:R-:W-:Y:S02]  /*0bd0*/  IMAD R19, R11, R17.reuse, RZ ;  /* 0x000000110b137224 */ /* 0x080fe400078e02ff */
[----:B------:R-:W-:-:S04]  /*0be0*/  IMAD.WIDE.U32 R12, P0, R10, R17, R12 ;  /* 0x000000110a0c7225 */ /* 0x000fc8000780000c */
[----:B------:R-:W-:-:S04]  /*0bf0*/  IMAD.HI.U32 R17, R11, R17, RZ ;  /* 0x000000110b117227 */ /* 0x000fc800078e00ff */
[----:B------:R-:W-:-:S05]  /*0c00*/  IMAD.HI.U32 R12, P1, R11, R15, R12 ;  /* 0x0000000f0b0c7227 */ /* 0x000fca000782000c */
[----:B------:R-:W-:Y:S01]  /*0c10*/  IADD3 R13, P2, PT, R19, R12, RZ ;  /* 0x0000000c130d7210 */ /* 0x000fe20007f5e0ff */
[----:B------:R-:W-:-:S04]  /*0c20*/  IMAD.X R12, R17, 0x1, R11, P0 ;  /* 0x00000001110c7824 */ /* 0x000fc800000e060b */
[----:B------:R-:W-:Y:S01]  /*0c30*/  IMAD.WIDE.U32 R10, R13, R6, RZ ;  /* 0x000000060d0a7225 */ /* 0x000fe200078e00ff */
[----:B------:R-:W-:-:S03]  /*0c40*/  IADD3.X R15, PT, PT, RZ, RZ, R12, P2, P1 ;  /* 0x000000ffff0f7210 */ /* 0x000fc600017e240c */
[----:B------:R-:W-:Y:S01]  /*0c50*/  IMAD R11, R13, R7, R11 ;  /* 0x000000070d0b7224 */ /* 0x000fe200078e020b */
[----:B------:R-:W-:-:S03]  /*0c60*/  IADD3 R17, P0, PT, RZ, -R10, RZ ;  /* 0x8000000aff117210 */ /* 0x000fc60007f1e0ff */
[----:B------:R-:W-:Y:S02]  /*0c70*/  IMAD R11, R15, R6, R11 ;  /* 0x000000060f0b7224 */ /* 0x000fe400078e020b */
[----:B------:R-:W-:-:S03]  /*0c80*/  IMAD.HI.U32 R12, R13, R17, RZ ;  /* 0x000000110d0c7227 */ /* 0x000fc600078e00ff */
[----:B------:R-:W-:Y:S01]  /*0c90*/  IADD3.X R10, PT, PT, RZ, ~R11, RZ, P0, !PT ;  /* 0x8000000bff0a7210 */ /* 0x000fe200007fe4ff */
[----:B------:R-:W-:-:S04]  /*0ca0*/  HFMA2 R11, -RZ, RZ, 0, 0 ;  /* 0x00000000ff0b7431 */ /* 0x000fc800000001ff */
[----:B------:R-:W-:-:S04]  /*0cb0*/  IMAD.WIDE.U32 R12, P0, R13, R10, R12 ;  /* 0x0000000a0d0c7225 */ /* 0x000fc8000780000c */
[C---:B------:R-:W-:Y:S02]  /*0cc0*/  IMAD R14, R15.reuse, R10, RZ ;  /* 0x0000000a0f0e7224 */ /* 0x040fe400078e02ff */
[----:B------:R-:W-:-:S04]  /*0cd0*/  IMAD.HI.U32 R13, P1, R15, R17, R12 ;  /* 0x000000110f0d7227 */ /* 0x000fc8000782000c */
[----:B------:R-:W-:Y:S01]  /*0ce0*/  IMAD.HI.U32 R10, R15, R10, RZ ;  /* 0x0000000a0f0a7227 */ /* 0x000fe200078e00ff */
[----:B------:R-:W-:-:S03]  /*0cf0*/  IADD3 R13, P2, PT, R14, R13, RZ ;  /* 0x0000000d0e0d7210 */ /* 0x000fc60007f5e0ff */
[----:B------:R-:W-:Y:S02]  /*0d00*/  IMAD.X R15, R10, 0x1, R15, P0 ;  /* 0x000000010a0f7824 */ /* 0x000fe400000e060f */
[----:B------:R-:W-:-:S03]  /*0d10*/  IMAD.HI.U32 R10, R13, R0, RZ ;  /* 0x000000000d0a7227 */ /* 0x000fc600078e00ff */
[----:B------:R-:W-:Y:S01]  /*0d20*/  IADD3.X R15, PT, PT, RZ, RZ, R15, P2, P1 ;  /* 0x000000ffff0f7210 */ /* 0x000fe200017e240f */
[----:B------:R-:W-:-:S04]  /*0d30*/  IMAD.WIDE.U32 R10, R13, R9, R10 ;  /* 0x000000090d0a7225 */ /* 0x000fc800078e000a */
[C---:B------:R-:W-:Y:S02]  /*0d40*/  IMAD R13, R15.reuse, R9, RZ ;  /* 0x000000090f0d7224 */ /* 0x040fe400078e02ff */
[----:B------:R-:W-:-:S04]  /*0d50*/  IMAD.HI.U32 R10, P0, R15, R0, R10 ;  /* 0x000000000f0a7227 */ /* 0x000fc8000780000a */
[----:B------:R-:W-:Y:S01]  /*0d60*/  IMAD.HI.U32 R12, R15, R9, RZ ;  /* 0x000000090f0c7227 */ /* 0x000fe200078e00ff */
[----:B------:R-:W-:-:S03]  /*0d70*/  IADD3 R13, P1, PT, R13, R10, RZ ;  /* 0x0000000a0d0d7210 */ /* 0x000fc60007f3e0ff */
[----:B------:R-:W-:Y:S02]  /*0d80*/  IMAD.X R12, RZ, RZ, R12, P0 ;  /* 0x000000ffff0c7224 */ /* 0x000fe400000e060c */
[----:B------:R-:W-:-:S03]  /*0d90*/  IMAD.WIDE.U32 R10, R13, R6, RZ ;  /* 0x000000060d0a7225 */ /* 0x000fc600078e00ff */
[----:B------:R-:W-:Y:S01]  /*0da0*/  IADD3.X R15, PT, PT, RZ, R12, RZ, P1, !PT ;  /* 0x0000000cff0f7210 */ /* 0x000fe20000ffe4ff */
[----:B------:R-:W-:Y:S01]  /*0db0*/  IMAD R13, R13, R7, R11 ;  /* 0x000000070d0d7224 */ /* 0x000fe200078e020b */
[----:B------:R-:W-:-:S03]  /*0dc0*/  IADD3 R17, P1, PT, -R10, R0, RZ ;  /* 0x000000000a117210 */ /* 0x000fc60007f3e1ff */
[-C--:B------:R-:W-:Y:S01]  /*0dd0*/  IMAD R0, R15, R6.reuse, R13 ;  /* 0x000000060f007224 */ /* 0x080fe200078e020d */
[----:B------:R-:W-:-:S03]  /*0de0*/  ISETP.GE.U32.AND P0, PT, R17, R6, PT ;  /* 0x000000061100720c */ /* 0x000fc60003f06070 */
[----:B------:R-:W-:Y:S01]  /*0df0*/  IMAD.X R0, R9, 0x1, ~R0, P1 ;  /* 0x0000000109007824 */ /* 0x000fe200008e0e00 */
[----:B------:R-:W-:-:S04]  /*0e00*/  IADD3 R11, P1, PT, R17, -R6, RZ ;  /* 0x80000006110b7210 */ /* 0x000fc80007f3e0ff */
[CC--:B------:R-:W-:Y:S02]  /*0e10*/  ISETP.GE.U32.AND.EX P0, PT, R0.reuse, R7.reuse, PT, P0 ;  /* 0x000000070000720c */ /* 0x0c0fe40003f06100 */
[----:B------:R-:W-:Y:S02]  /*0e20*/  IADD3.X R10, PT, PT, R0, ~R7, RZ, P1, !PT ;  /* 0x80000007000a7210 */ /* 0x000fe40000ffe4ff */
[----:B------:R-:W-:Y:S02]  /*0e30*/  SEL R11, R11, R17, P0 ;  /* 0x000000110b0b7207 */ /* 0x000fe40000000000 */
[----:B------:R-:W-:Y:S02]  /*0e40*/  SEL R10, R10, R0, P0 ;  /* 0x000000000a0a7207 */ /* 0x000fe40000000000 */
[CC--:B------:R-:W-:Y:S02]  /*0e50*/  IADD3 R0, P2, PT, R11.reuse, -R6.reuse, RZ ;  /* 0x800000060b007210 */ /* 0x0c0fe40007f5e0ff */
[----:B------:R-:W-:-:S02]  /*0e60*/  ISETP.GE.U32.AND P0, PT, R11, R6, PT ;  /* 0x000000060b00720c */ /* 0x000fc40003f06070 */
[----:B------:R-:W-:Y:S01]  /*0e70*/  ISETP.NE.U32.AND P1, PT, R6, RZ, PT ;  /* 0x000000ff0600720c */ /* 0x000fe20003f25070 */
[C---:B------:R-:W-:Y:S01]  /*0e80*/  IMAD.X R9, R10.reuse, 0x1, ~R7, P2 ;  /* 0x000000010a097824 */ /* 0x040fe200010e0e07 */
[----:B------:R-:W-:Y:S02]  /*0e90*/  ISETP.GE.U32.AND.EX P0, PT, R10, R7, PT, P0 ;  /* 0x000000070a00720c */ /* 0x000fe40003f06100 */
[----:B------:R-:W-:Y:S02]  /*0ea0*/  ISETP.NE.AND.EX P1, PT, R7, RZ, PT, P1 ;  /* 0x000000ff0700720c */ /* 0x000fe40003f25310 */
[----:B------:R-:W-:Y:S02]  /*0eb0*/  SEL R7, R9, R10, P0 ;  /* 0x0000000a09077207 */ /* 0x000fe40000000000 */
[----:B------:R-:W-:Y:S02]  /*0ec0*/  MOV R9, 0x0 ;  /* 0x0000000000097802 */ /* 0x000fe40000000f00 */
[----:B------:R-:W-:-:S02]  /*0ed0*/  SEL R6, R0, R11, P0 ;  /* 0x0000000b00067207 */ /* 0x000fc40000000000 */
[----:B------:R-:W-:Y:S02]  /*0ee0*/  SEL R7, R7, 0xffffffff, P1 ;  /* 0xffffffff07077807 */ /* 0x000fe40000800000 */
[----:B------:R-:W-:Y:S01]  /*0ef0*/  SEL R6, R6, 0xffffffff, P1 ;  /* 0xffffffff06067807 */ /* 0x000fe20000800000 */
[----:B------:R-:W-:Y:S06]  /*0f00*/  RET.REL.NODEC R8 `(_Z18cuda_multi_scatterPKmS0_PdPKdmmmm) ;  /* 0xfffffff0083c7950 */ /* 0x000fec0003c3ffff */
.L_x_6:
[----:B------:R-:W-:-:S00]  /*0f10*/  BRA `(.L_x_6) ;  /* 0xfffffffc00fc7947 */ /* 0x000fc0000383ffff */
[----:B------:R-:W-:-:S00]  /*0f20*/  NOP ;  /* 0x0000000000007918 */ /* 0x000fc00000000000 */
        /* <DEDUP_REMOVED lines=13> */
.L_x_27:


//--------------------- .text._Z17cuda_multi_gatherPKmS0_PKdPdmmmm --------------------------
	.section	.text._Z17cuda_multi_gatherPKmS0_PKdPdmmmm,"ax",@progbits
	.align	128
        .global         _Z17cuda_multi_gatherPKmS0_PKdPdmmmm
        .type           _Z17cuda_multi_gatherPKmS0_PKdPdmmmm,@function
        .size           _Z17cuda_multi_gatherPKmS0_PKdPdmmmm,(.L_x_28 - _Z17cuda_multi_gatherPKmS0_PKdPdmmmm)
        .other          _Z17cuda_multi_gatherPKmS0_PKdPdmmmm,@"STO_CUDA_ENTRY STV_DEFAULT"
_Z17cuda_multi_gatherPKmS0_PKdPdmmmm:
.text._Z17cuda_multi_gatherPKmS0_PKdPdmmmm:
        /* <DEDUP_REMOVED lines=21> */
[----:B------:R-:W-:-:S06]  /*0150*/  IMAD.HI.U32 R5, R5, R3, R4 ;  /* 0x0000000305057227 */ /* 0x000fcc00078e0004 */
[----:B------:R-:W-:-:S04]  /*0160*/  IMAD.HI.U32 R5, R5, R2, RZ ;  /* 0x0000000205057227 */ /* 0x000fc800078e00ff */
[----:B------:R-:W-:-:S04]  /*0170*/  IMAD.MOV R3, RZ, RZ, -R5 ;  /* 0x000000ffff037224 */ /* 0x000fc800078e0a05 */
[----:B------:R-:W-:-:S05]  /*0180*/  IMAD R3, R3, UR4, R2 ;  /* 0x0000000403037c24 */ /* 0x000fca000f8e0202 */
[----:B------:R-:W-:-:S13]  /*0190*/  ISETP.GE.U32.AND P0, PT, R3, UR4, PT ;  /* 0x0000000403007c0c */ /* 0x000fda000bf06070 */
[----:B------:R-:W-:Y:S01]  /*01a0*/  @P0 IADD3 R3, PT, PT, R3, -UR4, RZ ;  /* 0x8000000403030c10 */ /* 0x000fe2000fffe0ff */
[----:B------:R-:W-:-:S03]  /*01b0*/  @P0 VIADD R5, R5, 0x1 ;  /* 0x0000000105050836 */ /* 0x000fc60000000000 */
[----:B------:R-:W-:-:S13]  /*01c0*/  ISETP.GE.U32.AND P1, PT, R3, UR4, PT ;  /* 0x0000000403007c0c */ /* 0x000fda000bf26070 */
[----:B------:R-:W-:Y:S01]  /*01d0*/  @P1 VIADD R5, R5, 0x1 ;  /* 0x0000000105051836 */ /* 0x000fe20000000000 */
[----:B------:R-:W-:-:S04]  /*01e0*/  @!P2 LOP3.LUT R5, RZ, UR4, RZ, 0x33, !PT ;  /* 0x00000004ff05ac12 */ /* 0x000fc8000f8e33ff */
[----:B------:R-:W-:-:S05]  /*01f0*/  IADD3 R3, PT, PT, -R5, RZ, RZ ;  /* 0x000000ff05037210 */ /* 0x000fca0007ffe1ff */
[----:B------:R-:W-:Y:S01]  /*0200*/  IMAD R0, R3, UR4, R2 ;  /* 0x0000000403007c24 */ /* 0x000fe2000f8e0202 */
[----:B------:R-:W-:Y:S01]  /*0210*/  MOV R2, R5 ;  /* 0x0000000500027202 */ /* 0x000fe20000000f00 */
[----:B------:R-:W-:Y:S01]  /*0220*/  IMAD.MOV.U32 R3, RZ, RZ, RZ ;  /* 0x000000ffff037224 */ /* 0x000fe200078e00ff */
[----:B------:R-:W-:Y:S06]  /*0230*/  BRA `(.L_x_9) ;  /* 0x0000000000307947 */ /* 0x000fec0003800000 */
.L_x_8:
[----:B------:R-:W-:-:S07]  /*0240*/  MOV R0, 0x260 ;  /* 0x0000026000007802 */ /* 0x000fce0000000f00 */
[----:B------:R-:W-:Y:S05]  /*0250*/  CALL.REL.NOINC `($__internal_2_$__cuda_sm20_div_u64) ;  /* 0x00000000009c7944 */ /* 0x000fea0003c00000 */
[----:B------:R-:W0:Y:S01]  /*0260*/  LDCU.64 UR4, c[0x0][0x3a0] ;  /* 0x00007400ff0477ac */ /* 0x000e220008000a00 */
[----:B------:R-:W-:-:S04]  /*0270*/  IADD3 R9, P0, PT, RZ, -R6, RZ ;  /* 0x80000006ff097210 */ /* 0x000fc80007f1e0ff */
[----:B------:R-:W-:-:S05]  /*0280*/  IADD3.X R0, PT, PT, RZ, ~R7, RZ, P0, !PT ;  /* 0x80000007ff007210 */ /* 0x000fca00007fe4ff */
[----:B0-----:R-:W-:Y:S02]  /*0290*/  IMAD R0, R0, UR4, RZ ;  /* 0x0000000400007c24 */ /* 0x001fe4000f8e02ff */
[----:B------:R-:W-:-:S04]  /*02a0*/  IMAD.WIDE.U32 R2, R9, UR4, R2 ;  /* 0x0000000409027c25 */ /* 0x000fc8000f8e0002 */
[----:B------:R-:W-:Y:S02]  /*02b0*/  IMAD R9, R9, UR5, R0 ;  /* 0x0000000509097c24 */ /* 0x000fe4000f8e0200 */
[----:B------:R-:W-:Y:S02]  /*02c0*/  IMAD.MOV.U32 R0, RZ, RZ, R2 ;  /* 0x000000ffff007224 */ /* 0x000fe400078e0002 */
[----:B------:R-:W-:Y:S01]  /*02d0*/  IMAD.MOV.U32 R2, RZ, RZ, R6 ;  /* 0x000000ffff027224 */ /* 0x000fe200078e0006 */
[----:B------:R-:W-:Y:S02]  /*02e0*/  IADD3 R9, PT, PT, R3, R9, RZ ;  /* 0x0000000903097210 */ /* 0x000fe40007ffe0ff */
[----:B------:R-:W-:-:S07]  /*02f0*/  MOV R3, R7 ;  /* 0x0000000700037202 */ /* 0x000fce0000000f00 */
.L_x_9:
[----:B------:R-:W-:Y:S05]  /*0300*/  BSYNC.RECONVERGENT B0 ;  /* 0x0000000000007941 */ /* 0x000fea0003800200 */
.L_x_7:
[----:B------:R-:W0:Y:S02]  /*0310*/  LDCU.64 UR4, c[0x0][0x3b8] ;  /* 0x00007700ff0477ac */ /* 0x000e240008000a00 */
[----:B0-----:R-:W-:-:S04]  /*0320*/  ISETP.GE.U32.AND P0, PT, R2, UR4, PT ;  /* 0x0000000402007c0c */ /* 0x001fc8000bf06070 */
[----:B------:R-:W-:-:S13]  /*0330*/  ISETP.GE.U32.AND.EX P0, PT, R3, UR5, PT, P0 ;  /* 0x0000000503007c0c */ /* 0x000fda000bf06100 */
[----:B------:R-:W-:Y:S05]  /*0340*/  @P0 EXIT ;  /* 0x000000000000094d */ /* 0x000fea0003800000 */
[----:B------:R-:W0:Y:S01]  /*0350*/  LDCU.128 UR8, c[0x0][0x380] ;  /* 0x00007000ff0877ac */ /* 0x000e220008000c00 */
[----:B------:R-:W1:Y:S01]  /*0360*/  LDCU.64 UR4, c[0x0][0x358] ;  /* 0x00006b00ff0477ac */ /* 0x000e620008000a00 */
[----:B------:R-:W2:Y:S01]  /*0370*/  LDCU.64 UR6, c[0x0][0x3a8] ;  /* 0x00007500ff0677ac */ /* 0x000ea20008000a00 */
[----:B0-----:R-:W-:-:S04]  /*0380*/  LEA R6, P0, R0, UR10, 0x3 ;  /* 0x0000000a00067c11 */ /* 0x001fc8000f8018ff */
[----:B------:R-:W-:-:S05]  /*0390*/  LEA.HI.X R7, R0, UR11, R9, 0x3, P0 ;  /* 0x0000000b00077c11 */ /* 0x000fca00080f1c09 */
[----:B-1----:R-:W3:Y:S02]  /*03a0*/  LDG.E.64 R4, desc[UR4][R6.64] ;  /* 0x0000000406047981 */ /* 0x002ee4000c1e1b00 */
[----:B---3--:R-:W-:-:S04]  /*03b0*/  LEA R8, P0, R4, UR8, 0x3 ;  /* 0x0000000804087c11 */ /* 0x008fc8000f8018ff */
[----:B------:R-:W-:Y:S01]  /*03c0*/  LEA.HI.X R9, R4, UR9, R5, 0x3, P0 ;  /* 0x0000000904097c11 */ /* 0x000fe200080f1c05 */
[----:B------:R-:W0:Y:S04]  /*03d0*/  LDCU.64 UR8, c[0x0][0x390] ;  /* 0x00007200ff0877ac */ /* 0x000e280008000a00 */
[----:B------:R-:W3:Y:S01]  /*03e0*/  LDG.E.64 R4, desc[UR4][R8.64] ;  /* 0x0000000408047981 */ /* 0x000ee2000c1e1b00 */
[----:B--2---:R-:W-:-:S04]  /*03f0*/  IMAD R3, R3, UR6, RZ ;  /* 0x0000000603037c24 */ /* 0x004fc8000f8e02ff */
[C---:B------:R-:W-:Y:S02]  /*0400*/  IMAD R3, R2.reuse, UR7, R3 ;  /* 0x0000000702037c24 */ /* 0x040fe4000f8e0203 */
[----:B---3--:R-:W-:-:S04]  /*0410*/  IMAD.WIDE.U32 R4, R2, UR6, R4 ;  /* 0x0000000602047c25 */ /* 0x008fc8000f8e0004 */
[----:B------:R-:W-:Y:S01]  /*0420*/  IMAD.IADD R3, R5, 0x1, R3 ;  /* 0x0000000105037824 */ /* 0x000fe200078e0203 */
[----:B0-----:R-:W-:-:S04]  /*0430*/  LEA R2, P0, R4, UR8, 0x3 ;  /* 0x0000000804027c11 */ /* 0x001fc8000f8018ff */
[----:B------:R-:W-:-:S06]  /*0440*/  LEA.HI.X R3, R4, UR9, R3, 0x3, P0 ;  /* 0x0000000904037c11 */ /* 0x000fcc00080f1c03 */
[----:B------:R-:W2:Y:S02]  /*0450*/  LDG.E.64 R2, desc[UR4][R2.64] ;  /* 0x0000000402027981 */ /* 0x000ea4000c1e1b00 */
[----:B--2---:R-:W-:-:S14]  /*0460*/  DSETP.NEU.AND P0, PT, R2, 0.5, PT ;  /* 0x3fe000000200742a */ /* 0x004fdc0003f0d000 */
[----:B------:R-:W-:Y:S05]  /*0470*/  @P0 EXIT ;  /* 0x000000000000094d */ /* 0x000fea0003800000 */
[----:B------:R-:W0:Y:S01]  /*0480*/  LDC.64 R2, c[0x0][0x398] ;  /* 0x0000e600ff027b82 */ /* 0x000e220000000a00 */
[----:B------:R-:W-:Y:S01]  /*0490*/  MOV R4, 0x0 ;  /* 0x0000000000047802 */ /* 0x000fe20000000f00 */
[----:B------:R-:W-:-:S05]  /*04a0*/  IMAD.MOV.U32 R5, RZ, RZ, 0x3fe00000 ;  /* 0x3fe00000ff057424 */ /* 0x000fca00078e00ff */
[----:B0-----:R-:W-:Y:S01]  /*04b0*/  STG.E.64 desc[UR4][R2.64], R4 ;  /* 0x0000000402007986 */ /* 0x001fe2000c101b04 */
[----:B------:R-:W-:Y:S05]  /*04c0*/  EXIT ;  /* 0x000000000000794d */ /* 0x000fea0003800000 */
        .weak           $__internal_2_$__cuda_sm20_div_u64
        .type           $__internal_2_$__cuda_sm20_div_u64,@function
        .size           $__internal_2_$__cuda_sm20_div_u64,(.L_x_28 - $__internal_2_$__cuda_sm20_div_u64)
$__internal_2_$__cuda_sm20_div_u64:
        /* <DEDUP_REMOVED lines=48> */
[----:B------:R-:W-:Y:S02]  /*07d0*/  IADD3 R6, P1, PT, R9, 0x1, RZ ;  /* 0x0000000109067810 */ /* 0x000fe40007f3e0ff */
[----:B------:R-:W-:Y:S02]  /*07e0*/  IADD3 R7, P2, PT, R13, -R4, RZ ;  /* 0x800000040d077210 */ /* 0x000fe40007f5e0ff */
[CC--:B------:R-:W-:Y:S01]  /*07f0*/  ISETP.GE.U32.AND.EX P0, PT, R12.reuse, R5.reuse, PT, P0 ;  /* 0x000000050c00720c */ /* 0x0c0fe20003f06100 */
[----:B------:R-:W-:Y:S01]  /*0800*/  IMAD.X R8, RZ, RZ, R11, P1 ;  /* 0x000000ffff087224 */ /* 0x000fe200008e060b */
[----:B------:R-:W-:Y:S02]  /*0810*/  IADD3.X R10, PT, PT, R12, ~R5, RZ, P2, !PT ;  /* 0x800000050c0a7210 */ /* 0x000fe400017fe4ff */
[----:B------:R-:W-:Y:S02]  /*0820*/  SEL R7, R7, R13, P0 ;  /* 0x0000000d07077207 */ /* 0x000fe40000000000 */
[----:B------:R-:W-:-:S02]  /*0830*/  SEL R9, R6, R9, P0 ;  /* 0x0000000906097207 */ /* 0x000fc40000000000 */
[----:B------:R-:W-:Y:S02]  /*0840*/  SEL R10, R10, R12, P0 ;  /* 0x0000000c0a0a7207 */ /* 0x000fe40000000000 */
[----:B------:R-:W-:Y:S02]  /*0850*/  SEL R8, R8, R11, P0 ;  /* 0x0000000b08087207 */ /* 0x000fe40000000000 */
[----:B------:R-:W-:Y:S02]  /*0860*/  ISETP.GE.U32.AND P0, PT, R7, R4, PT ;  /* 0x000000040700720c */ /* 0x000fe40003f06070 */
[----:B------:R-:W-:Y:S02]  /*0870*/  IADD3 R6, P2, PT, R9, 0x1, RZ ;  /* 0x0000000109067810 */ /* 0x000fe40007f5e0ff */
[----:B------:R-:W-:Y:S01]  /*0880*/  ISETP.NE.U32.AND P1, PT, R4, RZ, PT ;  /* 0x000000ff0400720c */ /* 0x000fe20003f25070 */
[----:B------:R-:W-:Y:S01]  /*0890*/  IMAD.MOV.U32 R4, RZ, RZ, R0 ;  /* 0x000000ffff047224 */ /* 0x000fe200078e0000 */
[----:B------:R-:W-:-:S02]  /*08a0*/  ISETP.GE.U32.AND.EX P0, PT, R10, R5, PT, P0 ;  /* 0x000000050a00720c */ /* 0x000fc40003f06100 */
[-C--:B------:R-:W-:Y:S02]  /*08b0*/  IADD3.X R7, PT, PT, RZ, R8.reuse, RZ, P2, !PT ;  /* 0x00000008ff077210 */ /* 0x080fe400017fe4ff */
[----:B------:R-:W-:Y:S02]  /*08c0*/  ISETP.NE.AND.EX P1, PT, R5, RZ, PT, P1 ;  /* 0x000000ff0500720c */ /* 0x000fe40003f25310 */
[----:B------:R-:W-:Y:S02]  /*08d0*/  MOV R5, 0x0 ;  /* 0x0000000000057802 */ /* 0x000fe40000000f00 */
[----:B------:R-:W-:Y:S02]  /*08e0*/  SEL R6, R6, R9, P0 ;  /* 0x0000000906067207 */ /* 0x000fe40000000000 */
[----:B------:R-:W-:Y:S02]  /*08f0*/  SEL R7, R7, R8, P0 ;  /* 0x0000000807077207 */ /* 0x000fe40000000000 */
[----:B------:R-:W-:-:S02]  /*0900*/  SEL R6, R6, 0xffffffff, P1 ;  /* 0xffffffff06067807 */ /* 0x000fc40000800000 */
[----:B------:R-:W-:Y:S01]  /*0910*/  SEL R7, R7, 0xffffffff, P1 ;  /* 0xffffffff07077807 */ /* 0x000fe20000800000 */
[----:B------:R-:W-:Y:S06]  /*0920*/  RET.REL.NODEC R4 `(_Z17cuda_multi_gatherPKmS0_PKdPdmmmm) ;  /* 0xfffffff404b47950 */ /* 0x000fec0003c3ffff */
.L_x_10:
        /* <DEDUP_REMOVED lines=13> */
.L_x_28:


//--------------------- .text._Z19cuda_scatter_gatherPKmPdS0_PKdmmmmm --------------------------
	.section	.text._Z19cuda_scatter_gatherPKmPdS0_PKdmmmmm,"ax",@progbits
	.align	128
        .global         _Z19cuda_scatter_gatherPKmPdS0_PKdmmmmm
        .type           _Z19cuda_scatter_gatherPKmPdS0_PKdmmmmm,@function
        .size           _Z19cuda_scatter_gatherPKmPdS0_PKdmmmmm,(.L_x_29 - _Z19cuda_scatter_gatherPKmPdS0_PKdmmmmm)
        .other          _Z19cuda_scatter_gatherPKmPdS0_PKdmmmmm,@"STO_CUDA_ENTRY STV_DEFAULT"
_Z19cuda_scatter_gatherPKmPdS0_PKdmmmmm:
.text._Z19cuda_scatter_gatherPKmPdS0_PKdmmmmm:
        /* <DEDUP_REMOVED lines=36> */
.L_x_12:
[----:B------:R-:W-:-:S07]  /*0240*/  MOV R0, 0x260 ;  /* 0x0000026000007802 */ /* 0x000fce0000000f00 */
[----:B------:R-:W-:Y:S05]  /*0250*/  CALL.REL.NOINC `($__internal_3_$__cuda_sm20_div_u64) ;  /* 0x0000000000ac7944 */ /* 0x000fea0003c00000 */
        /* <DEDUP_REMOVED lines=10> */
.L_x_13:
[----:B------:R-:W-:Y:S05]  /*0300*/  BSYNC.RECONVERGENT B0 ;  /* 0x0000000000007941 */ /* 0x000fea0003800200 */
.L_x_11:
[----:B------:R-:W0:Y:S02]  /*0310*/  LDCU.64 UR4, c[0x0][0x3c0] ;  /* 0x00007800ff0477ac */ /* 0x000e240008000a00 */
[----:B0-----:R-:W-:-:S04]  /*0320*/  ISETP.GE.U32.AND P0, PT, R2, UR4, PT ;  /* 0x0000000402007c0c */ /* 0x001fc8000bf06070 */
[----:B------:R-:W-:-:S13]  /*0330*/  ISETP.GE.U32.AND.EX P0, PT, R3, UR5, PT, P0 ;  /* 0x0000000503007c0c */ /* 0x000fda000bf06100 */
[----:B------:R-:W-:Y:S05]  /*0340*/  @P0 EXIT ;  /* 0x000000000000094d */ /* 0x000fea0003800000 */
[----:B------:R-:W0:Y:S01]  /*0350*/  LDCU.128 UR12, c[0x0][0x390] ;  /* 0x00007200ff0c77ac */ /* 0x000e220008000c00 */
[C---:B------:R-:W-:Y:S01]  /*0360*/  IMAD.SHL.U32 R4, R0.reuse, 0x8, RZ ;  /* 0x0000000800047824 */ /* 0x040fe200078e00ff */
[----:B------:R-:W-:Y:S01]  /*0370*/  SHF.L.U64.HI R0, R0, 0x3, R9 ;  /* 0x0000000300007819 */ /* 0x000fe20000010209 */
[----:B------:R-:W1:Y:S01]  /*0380*/  LDCU.64 UR4, c[0x0][0x358] ;  /* 0x00006b00ff0477ac */ /* 0x000e620008000a00 */
[----:B------:R-:W2:Y:S01]  /*0390*/  LDCU.128 UR8, c[0x0][0x380] ;  /* 0x00007000ff0877ac */ /* 0x000ea20008000c00 */
[----:B------:R-:W3:Y:S01]  /*03a0*/  LDCU.64 UR6, c[0x0][0x3b0] ;  /* 0x00007600ff0677ac */ /* 0x000ee20008000a00 */
[----:B0-----:R-:W-:-:S04]  /*03b0*/  IADD3 R6, P0, PT, R4, UR12, RZ ;  /* 0x0000000c04067c10 */ /* 0x001fc8000ff1e0ff */
[----:B------:R-:W-:-:S06]  /*03c0*/  IADD3.X R7, PT, PT, R0, UR13, RZ, P0, !PT ;  /* 0x0000000d00077c10 */ /* 0x000fcc00087fe4ff */
[----:B-1----:R-:W4:Y:S01]  /*03d0*/  LDG.E.64 R6, desc[UR4][R6.64] ;  /* 0x0000000406067981 */ /* 0x002f22000c1e1b00 */
[----:B--2---:R-:W-:Y:S01]  /*03e0*/  IADD3 R4, P0, PT, R4, UR8, RZ ;  /* 0x0000000804047c10 */ /* 0x004fe2000ff1e0ff */
[----:B---3--:R-:W-:-:S03]  /*03f0*/  IMAD R11, R3, UR6, RZ ;  /* 0x00000006030b7c24 */ /* 0x008fc6000f8e02ff */
[----:B------:R-:W-:Y:S01]  /*0400*/  IADD3.X R5, PT, PT, R0, UR9, RZ, P0, !PT ;  /* 0x0000000900057c10 */ /* 0x000fe200087fe4ff */
[----:B------:R-:W-:-:S05]  /*0410*/  IMAD R11, R2, UR7, R11 ;  /* 0x00000007020b7c24 */ /* 0x000fca000f8e020b */
[----:B------:R-:W2:Y:S01]  /*0420*/  LDG.E.64 R4, desc[UR4][R4.64] ;  /* 0x0000000404047981 */ /* 0x000ea2000c1e1b00 */
[----:B----4-:R-:W-:Y:S01]  /*0430*/  IMAD.WIDE.U32 R8, R2, UR6, R6 ;  /* 0x0000000602087c25 */ /* 0x010fe2000f8e0006 */
[----:B------:R-:W0:Y:S02]  /*0440*/  LDCU.64 UR6, c[0x0][0x3a8] ;  /* 0x00007500ff0677ac */ /* 0x000e240008000a00 */
[----:B------:R-:W-:Y:S02]  /*0450*/  LEA R10, P0, R8, UR14, 0x3 ;  /* 0x0000000e080a7c11 */ /* 0x000fe4000f8018ff */
[----:B------:R-:W-:-:S04]  /*0460*/  IADD3 R9, PT, PT, R9, R11, RZ ;  /* 0x0000000b09097210 */ /* 0x000fc80007ffe0ff */
[----:B------:R-:W-:-:S05]  /*0470*/  LEA.HI.X R11, R8, UR15, R9, 0x3, P0 ;  /* 0x0000000f080b7c11 */ /* 0x000fca00080f1c09 */
[----:B------:R-:W3:Y:S01]  /*0480*/  LDG.E.64 R6, desc[UR4][R10.64] ;  /* 0x000000040a067981 */ /* 0x000ee2000c1e1b00 */
[----:B0-----:R-:W-:Y:S02]  /*0490*/  IMAD R3, R3, UR6, RZ ;  /* 0x0000000603037c24 */ /* 0x001fe4000f8e02ff */
[----:B--2---:R-:W-:-:S04]  /*04a0*/  IMAD.WIDE.U32 R8, R2, UR6, R4 ;  /* 0x0000000602087c25 */ /* 0x004fc8000f8e0004 */
[----:B------:R-:W-:Y:S01]  /*04b0*/  IMAD R3, R2, UR7, R3 ;  /* 0x0000000702037c24 */ /* 0x000fe2000f8e0203 */
[----:B------:R-:W-:-:S03]  /*04c0*/  LEA R2, P0, R8, UR10, 0x3 ;  /* 0x0000000a08027c11 */ /* 0x000fc6000f8018ff */
[----:B------:R-:W-:-:S05]  /*04d0*/  IMAD.IADD R3, R9, 0x1, R3 ;  /* 0x0000000109037824 */ /* 0x000fca00078e0203 */
[----:B------:R-:W-:-:S05]  /*04e0*/  LEA.HI.X R3, R8, UR11, R3, 0x3, P0 ;  /* 0x0000000b08037c11 */ /* 0x000fca00080f1c03 */
[----:B---3--:R-:W-:Y:S01]  /*04f0*/  ATOMG.E.EXCH.64.STRONG.GPU PT, RZ, desc[UR4][R2.64], R6 ;  /* 0x8000000602ff79a8 */ /* 0x008fe2000c1ef504 */
[----:B------:R-:W-:Y:S05]  /*0500*/  EXIT ;  /* 0x000000000000794d */ /* 0x000fea0003800000 */
        .weak           $__internal_3_$__cuda_sm20_div_u64
        .type           $__internal_3_$__cuda_sm20_div_u64,@function
        .size           $__internal_3_$__cuda_sm20_div_u64,(.L_x_29 - $__internal_3_$__cuda_sm20_div_u64)
$__internal_3_$__cuda_sm20_div_u64:
        /* <DEDUP_REMOVED lines=69> */
[----:B------:R-:W-:Y:S06]  /*0960*/  RET.REL.NODEC R4 `(_Z19cuda_scatter_gatherPKmPdS0_PKdmmmmm) ;  /* 0xfffffff404a47950 */ /* 0x000fec0003c3ffff */
.L_x_14:
        /* <DEDUP_REMOVED lines=9> */
.L_x_29:


//--------------------- .text._Z12cuda_scatterPKmPdPKdmmmm --------------------------
	.section	.text._Z12cuda_scatterPKmPdPKdmmmm,"ax",@progbits
	.align	128
        .global         _Z12cuda_scatterPKmPdPKdmmmm
        .type           _Z12cuda_scatterPKmPdPKdmmmm,@function
        .size           _Z12cuda_scatterPKmPdPKdmmmm,(.L_x_31 - _Z12cuda_scatterPKmPdPKdmmmm)
        .other          _Z12cuda_scatterPKmPdPKdmmmm,@"STO_CUDA_ENTRY STV_DEFAULT"
_Z12cuda_scatterPKmPdPKdmmmm:
.text._Z12cuda_scatterPKmPdPKdmmmm:
        /* <DEDUP_REMOVED lines=12> */
[----:B------:R-:W-:Y:S01]  /*00c0*/  HFMA2 R9, -RZ, RZ, 0, 0 ;  /* 0x00000000ff097431 */ /* 0x000fe200000001ff */
        /* <DEDUP_REMOVED lines=14> */
[----:B------:R-:W-:Y:S01]  /*01b0*/  @P0 VIADD R3, R3, -UR4 ;  /* 0x8000000403030c36 */ /* 0x000fe20008000000 */
[----:B------:R-:W-:-:S04]  /*01c0*/  @P0 IADD3 R8, PT, PT, R8, 0x1, RZ ;  /* 0x0000000108080810 */ /* 0x000fc80007ffe0ff */
[----:B------:R-:W-:-:S13]  /*01d0*/  ISETP.GE.U32.AND P1, PT, R3, UR4, PT ;  /* 0x0000000403007c0c */ /* 0x000fda000bf26070 */
[----:B------:R-:W-:Y:S01]  /*01e0*/  @P1 VIADD R8, R8, 0x1 ;  /* 0x0000000108081836 */ /* 0x000fe20000000000 */
[----:B------:R-:W-:-:S04]  /*01f0*/  @!P2 LOP3.LUT R8, RZ, UR4, RZ, 0x33, !PT ;  /* 0x00000004ff08ac12 */ /* 0x000fc8000f8e33ff */
[----:B------:R-:W-:-:S05]  /*0200*/  IADD3 R3, PT, PT, -R8, RZ, RZ ;  /* 0x000000ff08037210 */ /* 0x000fca0007ffe1ff */
[----:B------:R-:W-:Y:S01]  /*0210*/  IMAD R4, R3, UR4, R4 ;  /* 0x0000000403047c24 */ /* 0x000fe2000f8e0204 */
[----:B------:R-:W-:Y:S06]  /*0220*/  BRA `(.L_x_17) ;  /* 0x0000000000247947 */ /* 0x000fec0003800000 */
.L_x_16:
[----:B------:R-:W-:-:S07]  /*0230*/  MOV R0, 0x250 ;  /* 0x0000025000007802 */ /* 0x000fce0000000f00 */
[----:B------:R-:W-:Y:S05]  /*0240*/  CALL.REL.NOINC `($__internal_4_$__cuda_sm20_div_u64) ;  /* 0x0000000400007944 */ /* 0x000fea0003c00000 */
[----:B------:R-:W0:Y:S01]  /*0250*/  LDCU.64 UR4, c[0x0][0x398] ;  /* 0x00007300ff0477ac */ /* 0x000e220008000a00 */
[----:B------:R-:W-:-:S05]  /*0260*/  IADD3 R3, P0, PT, RZ, -R8, RZ ;  /* 0x80000008ff037210 */ /* 0x000fca0007f1e0ff */
[----:B------:R-:W-:-:S04]  /*0270*/  IMAD.X R0, RZ, RZ, ~R9, P0 ;  /* 0x000000ffff007224 */ /* 0x000fc800000e0e09 */
[----:B0-----:R-:W-:Y:S02]  /*0280*/  IMAD R0, R0, UR4, RZ ;  /* 0x0000000400007c24 */ /* 0x001fe4000f8e02ff */
[----:B------:R-:W-:-:S04]  /*0290*/  IMAD.WIDE.U32 R4, R3, UR4, R4 ;  /* 0x0000000403047c25 */ /* 0x000fc8000f8e0004 */
[----:B------:R-:W-:-:S05]  /*02a0*/  IMAD R3, R3, UR5, R0 ;  /* 0x0000000503037c24 */ /* 0x000fca000f8e0200 */
[----:B------:R-:W-:-:S07]  /*02b0*/  IADD3 R5, PT, PT, R5, R3, RZ ;  /* 0x0000000305057210 */ /* 0x000fce0007ffe0ff */
.L_x_17:
[----:B------:R-:W-:Y:S05]  /*02c0*/  BSYNC.RECONVERGENT B0 ;  /* 0x0000000000007941 */ /* 0x000fea0003800200 */
.L_x_15:
        /* <DEDUP_REMOVED lines=10> */
[----:B-1----:R-:W3:Y:S01]  /*0370*/  LDG.E.64 R2, desc[UR4][R6.64] ;  /* 0x0000000406027981 */ /* 0x002ee2000c1e1b00 */
[C---:B--2---:R-:W-:Y:S01]  /*0380*/  IMAD R13, R9.reuse, UR6, RZ ;  /* 0x00000006090d7c24 */ /* 0x044fe2000f8e02ff */
[----:B------:R-:W-:Y:S01]  /*0390*/  BSSY.RECONVERGENT B0, `(.L_x_18) ;  /* 0x0000021000007945 */ /* 0x000fe20003800200 */
[----:B0-----:R-:W-:-:S04]  /*03a0*/  LOP3.LUT R0, R9, UR8, RZ, 0xfc, !PT ;  /* 0x0000000809007c12 */ /* 0x001fc8000f8efcff */
[----:B------:R-:W-:Y:S01]  /*03b0*/  ISETP.NE.U32.AND P0, PT, R0, RZ, PT ;  /* 0x000000ff0000720c */ /* 0x000fe20003f05070 */
[----:B---3--:R-:W-:-:S04]  /*03c0*/  IMAD.WIDE.U32 R10, R8, UR6, R2 ;  /* 0x00000006080a7c25 */ /* 0x008fc8000f8e0002 */
[----:B------:R-:W-:Y:S01]  /*03d0*/  IMAD R3, R8, UR7, R13 ;  /* 0x0000000708037c24 */ /* 0x000fe2000f8e020d */
[----:B------:R-:W-:-:S03]  /*03e0*/  LEA R2, P1, R10, UR10, 0x3 ;  /* 0x0000000a0a027c11 */ /* 0x000fc6000f8218ff */
[----:B------:R-:W-:-:S05]  /*03f0*/  IMAD.IADD R3, R11, 0x1, R3 ;  /* 0x000000010b037824 */ /* 0x000fca00078e0203 */
[----:B------:R-:W-:Y:S01]  /*0400*/  LEA.HI.X R3, R10, UR11, R3, 0x3, P1 ;  /* 0x0000000b0a037c11 */ /* 0x000fe200088f1c03 */
[----:B------:R-:W-:Y:S06]  /*0410*/  @P0 BRA `(.L_x_19) ;  /* 0x0000000000540947 */ /* 0x000fec0003800000 */
[----:B------:R-:W0:Y:S02]  /*0420*/  LDCU UR6, c[0x0][0x3a8] ;  /* 0x00007500ff0677ac */ /* 0x000e240008000800 */
[----:B0-----:R-:W0:Y:S01]  /*0430*/  I2F.U32.RP R0, UR6 ;  /* 0x0000000600007d06 */ /* 0x001e220008209000 */
[----:B------:R-:W-:-:S07]  /*0440*/  ISETP.NE.U32.AND P1, PT, RZ, UR6, PT ;  /* 0x00000006ff007c0c */ /* 0x000fce000bf25070 */
[----:B0-----:R-:W0:Y:S02]  /*0450*/  MUFU.RCP R0, R0 ;  /* 0x0000000000007308 */ /* 0x001e240000001000 */
[----:B0-----:R-:W-:-:S06]  /*0460*/  IADD3 R6, PT, PT, R0, 0xffffffe, RZ ;  /* 0x0ffffffe00067810 */ /* 0x001fcc0007ffe0ff */
[----:B------:R0:W1:Y:S02]  /*0470*/  F2I.FTZ.U32.TRUNC.NTZ R7, R6 ;  /* 0x0000000600077305 */ /* 0x000064000021f000 */
[----:B0-----:R-:W-:Y:S01]  /*0480*/  MOV R6, RZ ;  /* 0x000000ff00067202 */ /* 0x001fe20000000f00 */
[----:B-1----:R-:W-:-:S04]  /*0490*/  IMAD.MOV R9, RZ, RZ, -R7 ;  /* 0x000000ffff097224 */ /* 0x002fc800078e0a07 */
[----:B------:R-:W-:-:S04]  /*04a0*/  IMAD R9, R9, UR6, RZ ;  /* 0x0000000609097c24 */ /* 0x000fc8000f8e02ff */
[----:B------:R-:W-:-:S06]  /*04b0*/  IMAD.HI.U32 R7, R7, R9, R6 ;  /* 0x0000000907077227 */ /* 0x000fcc00078e0006 */
[----:B------:R-:W-:-:S04]  /*04c0*/  IMAD.HI.U32 R7, R7, R8, RZ ;  /* 0x0000000807077227 */ /* 0x000fc800078e00ff */
[----:B------:R-:W-:-:S04]  /*04d0*/  IMAD.MOV R7, RZ, RZ, -R7 ;  /* 0x000000ffff077224 */ /* 0x000fc800078e0a07 */
[----:B------:R-:W-:Y:S02]  /*04e0*/  IMAD R8, R7, UR6, R8 ;  /* 0x0000000607087c24 */ /* 0x000fe4000f8e0208 */
[----:B------:R-:W-:-:S03]  /*04f0*/  IMAD.MOV.U32 R7, RZ, RZ, RZ ;  /* 0x000000ffff077224 */ /* 0x000fc600078e00ff */
[----:B------:R-:W-:-:S13]  /*0500*/  ISETP.GE.U32.AND P0, PT, R8, UR6, PT ;  /* 0x0000000608007c0c */ /* 0x000fda000bf06070 */
[----:B------:R-:W-:-:S04]  /*0510*/  @P0 IADD3 R8, PT, PT, R8, -UR6, RZ ;  /* 0x8000000608080c10 */ /* 0x000fc8000fffe0ff */
[----:B------:R-:W-:-:S13]  /*0520*/  ISETP.GE.U32.AND P0, PT, R8, UR6, PT ;  /* 0x0000000608007c0c */ /* 0x000fda000bf06070 */
[----:B------:R-:W-:Y:S01]  /*0530*/  @P0 VIADD R8, R8, -UR6 ;  /* 0x8000000608080c36 */ /* 0x000fe20008000000 */
[----:B------:R-:W-:-:S04]  /*0540*/  @!P1 LOP3.LUT R8, RZ, UR6, RZ, 0x33, !PT ;  /* 0x00000006ff089c12 */ /* 0x000fc8000f8e33ff */
[----:B------:R-:W-:Y:S01]  /*0550*/  MOV R6, R8 ;  /* 0x0000000800067202 */ /* 0x000fe20000000f00 */
[----:B------:R-:W-:Y:S06]  /*0560*/  BRA `(.L_x_20) ;  /* 0x00000000000c7947 */ /* 0x000fec0003800000 */
.L_x_19:
[----:B------:R-:W-:Y:S02]  /*0570*/  MOV R0, R8 ;  /* 0x0000000800007202 */ /* 0x000fe40000000f00 */
[----:B------:R-:W-:-:S07]  /*0580*/  MOV R8, 0x5a0 ;  /* 0x000005a000087802 */ /* 0x000fce0000000f00 */
[----:B------:R-:W-:Y:S05]  /*0590*/  CALL.REL.NOINC `($__internal_5_$__cuda_sm20_rem_u64) ;  /* 0x0000000400447944 */ /* 0x000fea0003c00000 */
.L_x_20:
[----:B------:R-:W-:Y:S05]  /*05a0*/  BSYNC.RECONVERGENT B0 ;  /* 0x0000000000007941 */ /* 0x000fea0003800200 */
.L_x_18:
[----:B------:R-:W0:Y:S02]  /*05b0*/  LDCU.128 UR8, c[0x0][0x390] ;  /* 0x00007200ff0877ac */ /* 0x000e240008000c00 */
[----:B0-----:R-:W-:Y:S02]  /*05c0*/  IMAD R7, R7, UR10, RZ ;  /* 0x0000000a07077c24 */ /* 0x001fe4000f8e02ff */
[----:B------:R-:W-:-:S04]  /*05d0*/  IMAD.WIDE.U32 R4, R6, UR10, R4 ;  /* 0x0000000a06047c25 */ /* 0x000fc8000f8e0004 */
[----:B------:R-:W-:Y:S01]  /*05e0*/  IMAD R7, R6, UR11, R7 ;  /* 0x0000000b06077c24 */ /* 0x000fe2000f8e0207 */
[----:B------:R-:W-:-:S03]  /*05f0*/  LEA R6, P0, R4, UR8, 0x3 ;  /* 0x0000000804067c11 */ /* 0x000fc6000f8018ff */
[----:B------:R-:W-:-:S05]  /*0600*/  IMAD.IADD R5, R5, 0x1, R7 ;  /* 0x0000000105057824 */ /* 0x000fca00078e0207 */
[----:B------:R-:W-:-:S05]  /*0610*/  LEA.HI.X R7, R4, UR9, R5, 0x3, P0 ;  /* 0x0000000904077c11 */ /* 0x000fca00080f1c05 */
[----:B------:R-:W2:Y:S04]  /*0620*/  LDG.E.64 R4, desc[UR4][R6.64] ;  /* 0x0000000406047981 */ /* 0x000ea8000c1e1b00 */
[----:B--2---:R-:W-:Y:S01]  /*0630*/  ATOMG.E.EXCH.64.STRONG.GPU PT, RZ, desc[UR4][R2.64], R4 ;  /* 0x8000000402ff79a8 */ /* 0x004fe2000c1ef504 */
[----:B------:R-:W-:Y:S05]  /*0640*/  EXIT ;  /* 0x000000000000794d */ /* 0x000fea0003800000 */
        .weak           $__internal_4_$__cuda_sm20_div_u64
        .type           $__internal_4_$__cuda_sm20_div_u64,@function
        .size           $__internal_4_$__cuda_sm20_div_u64,($__internal_5_$__cuda_sm20_rem_u64 - $__internal_4_$__cuda_sm20_div_u64)
$__internal_4_$__cuda_sm20_div_u64:
        /* <DEDUP_REMOVED lines=46> */
[CC--:B------:R-:W-:Y:S02]  /*0930*/  ISETP.GE.U32.AND P0, PT, R15.reuse, R2.reuse, PT ;  /* 0x000000020f00720c */ /* 0x0c0fe40003f06070 */
[----:B------:R-:W-:Y:S01]  /*0940*/  IADD3 R13, P2, PT, R15, -R2, RZ ;  /* 0x800000020f0d7210 */ /* 0x000fe20007f5e0ff */
[----:B------:R-:W-:Y:S01]  /*0950*/  IMAD.X R12, R5, 0x1, ~R7, P1 ;  /* 0x00000001050c7824 */ /* 0x000fe200008e0e07 */
[----:B------:R-:W-:-:S04]  /*0960*/  IADD3 R6, P1, PT, R9, 0x1, RZ ;  /* 0x0000000109067810 */ /* 0x000fc80007f3e0ff */
[CC--:B------:R-:W-:Y:S01]  /*0970*/  ISETP.GE.U32.AND.EX P0, PT, R12.reuse, R3.reuse, PT, P0 ;  /* 0x000000030c00720c */ /* 0x0c0fe20003f06100 */
[----:B------:R-:W-:Y:S01]  /*0980*/  IMAD.X R8, RZ, RZ, R11, P1 ;  /* 0x000000ffff087224 */ /* 0x000fe200008e060b */
[----:B------:R-:W-:Y:S02]  /*0990*/  IADD3.X R10, PT, PT, R12, ~R3, RZ, P2, !PT ;  /* 0x800000030c0a7210 */ /* 0x000fe400017fe4ff */
[----:B------:R-:W-:Y:S02]  /*09a0*/  SEL R13, R13, R15, P0 ;  /* 0x0000000f0d0d7207 */ /* 0x000fe40000000000 */
[----:B------:R-:W-:Y:S02]  /*09b0*/  SEL R7, R6, R9, P0 ;  /* 0x0000000906077207 */ /* 0x000fe40000000000 */
[----:B------:R-:W-:Y:S02]  /*09c0*/  SEL R10, R10, R12, P0 ;  /* 0x0000000c0a0a7207 */ /* 0x000fe40000000000 */
[----:B------:R-:W-:-:S02]  /*09d0*/  SEL R6, R8, R11, P0 ;  /* 0x0000000b08067207 */ /* 0x000fc40000000000 */
[----:B------:R-:W-:Y:S02]  /*09e0*/  ISETP.GE.U32.AND P0, PT, R13, R2, PT ;  /* 0x000000020d00720c */ /* 0x000fe40003f06070 */
[----:B------:R-:W-:Y:S02]  /*09f0*/  IADD3 R8, P2, PT, R7, 0x1, RZ ;  /* 0x0000000107087810 */ /* 0x000fe40007f5e0ff */
[----:B------:R-:W-:Y:S01]  /*0a00*/  ISETP.NE.U32.AND P1, PT, R2, RZ, PT ;  /* 0x000000ff0200720c */ /* 0x000fe20003f25070 */
[----:B------:R-:W-:Y:S01]  /*0a10*/  IMAD.MOV.U32 R2, RZ, RZ, R0 ;  /* 0x000000ffff027224 */ /* 0x000fe200078e0000 */
[----:B------:R-:W-:Y:S02]  /*0a20*/  ISETP.GE.U32.AND.EX P0, PT, R10, R3, PT, P0 ;  /* 0x000000030a00720c */ /* 0x000fe40003f06100 */
[----:B------:R-:W-:Y:S02]  /*0a30*/  IADD3.X R9, PT, PT, RZ, R6, RZ, P2, !PT ;  /* 0x00000006ff097210 */ /* 0x000fe400017fe4ff */
[----:B------:R-:W-:-:S02]  /*0a40*/  ISETP.NE.AND.EX P1, PT, R3, RZ, PT, P1 ;  /* 0x000000ff0300720c */ /* 0x000fc40003f25310 */
[----:B------:R-:W-:Y:S02]  /*0a50*/  MOV R3, 0x0 ;  /* 0x0000000000037802 */ /* 0x000fe40000000f00 */
[----:B------:R-:W-:Y:S02]  /*0a60*/  SEL R8, R8, R7, P0 ;  /* 0x0000000708087207 */ /* 0x000fe40000000000 */
[----:B------:R-:W-:Y:S02]  /*0a70*/  SEL R9, R9, R6, P0 ;  /* 0x0000000609097207 */ /* 0x000fe40000000000 */
[----:B------:R-:W-:Y:S02]  /*0a80*/  SEL R8, R8, 0xffffffff, P1 ;  /* 0xffffffff08087807 */ /* 0x000fe40000800000 */
[----:B------:R-:W-:Y:S01]  /*0a90*/  SEL R9, R9, 0xffffffff, P1 ;  /* 0xffffffff09097807 */ /* 0x000fe20000800000 */
[----:B------:R-:W-:Y:S06]  /*0aa0*/  RET.REL.NODEC R2 `(_Z12cuda_scatterPKmPdPKdmmmm) ;  /* 0xfffffff402547950 */ /* 0x000fec0003c3ffff */
        .weak           $__internal_5_$__cuda_sm20_rem_u64
        .type           $__internal_5_$__cuda_sm20_rem_u64,@function
        .size           $__internal_5_$__cuda_sm20_rem_u64,(.L_x_31 - $__internal_5_$__cuda_sm20_rem_u64)
$__internal_5_$__cuda_sm20_rem_u64:
        /* <DEDUP_REMOVED lines=49> */
[----:B------:R-:W-:-:S03]  /*0dc0*/  ISETP.GE.U32.AND.EX P0, PT, R0, R7, PT, P0 ;  /* 0x000000070000720c */ /* 0x000fc60003f06100 */
[----:B------:R-:W-:Y:S01]  /*0dd0*/  IMAD.X R10, R0, 0x1, ~R7, P1 ;  /* 0x00000001000a7824 */ /* 0x000fe200008e0e07 */
[----:B------:R-:W-:Y:S02]  /*0de0*/  SEL R11, R11, R17, P0 ;  /* 0x000000110b0b7207 */ /* 0x000fe40000000000 */
[----:B------:R-:W-:Y:S02]  /*0df0*/  ISETP.NE.U32.AND P1, PT, R6, RZ, PT ;  /* 0x000000ff0600720c */ /* 0x000fe40003f25070 */
[----:B------:R-:W-:Y:S02]  /*0e00*/  SEL R10, R10, R0, P0 ;  /* 0x000000000a0a7207 */ /* 0x000fe40000000000 */
[CC--:B------:R-:W-:Y:S02]  /*0e10*/  ISETP.GE.U32.AND P0, PT, R11.reuse, R6.reuse, PT ;  /* 0x000000060b00720c */ /* 0x0c0fe40003f06070 */
[----:B------:R-:W-:Y:S02]  /*0e20*/  IADD3 R0, P2, PT, R11, -R6, RZ ;  /* 0x800000060b007210 */ /* 0x000fe40007f5e0ff */
[----:B------:R-:W-:-:S02]  /*0e30*/  ISETP.GE.U32.AND.EX P0, PT, R10, R7, PT, P0 ;  /* 0x000000070a00720c */ /* 0x000fc40003f06100 */
[----:B------:R-:W-:Y:S02]  /*0e40*/  IADD3.X R9, PT, PT, R10, ~R7, RZ, P2, !PT ;  /* 0x800000070a097210 */ /* 0x000fe400017fe4ff */
[----:B------:R-:W-:Y:S02]  /*0e50*/  ISETP.NE.AND.EX P1, PT, R7, RZ, PT, P1 ;  /* 0x000000ff0700720c */ /* 0x000fe40003f25310 */
[----:B------:R-:W-:Y:S01]  /*0e60*/  SEL R7, R9, R10, P0 ;  /* 0x0000000a09077207 */ /* 0x000fe20000000000 */
[----:B------:R-:W-:Y:S01]  /*0e70*/  IMAD.MOV.U32 R9, RZ, RZ, 0x0 ;  /* 0x00000000ff097424 */ /* 0x000fe200078e00ff */
[----:B------:R-:W-:Y:S02]  /*0e80*/  SEL R6, R0, R11, P0 ;  /* 0x0000000b00067207 */ /* 0x000fe40000000000 */
[----:B------:R-:W-:Y:S02]  /*0e90*/  SEL R7, R7, 0xffffffff, P1 ;  /* 0xffffffff07077807 */ /* 0x000fe40000800000 */
[----:B------:R-:W-:Y:S01]  /*0ea0*/  SEL R6, R6, 0xffffffff, P1 ;  /* 0xffffffff06067807 */ /* 0x000fe20000800000 */
[----:B------:R-:W-:Y:S06]  /*0eb0*/  RET.REL.NODEC R8 `(_Z12cuda_scatterPKmPdPKdmmmm) ;  /* 0xfffffff008507950 */ /* 0x000fec0003c3ffff */
.L_x_21:
        /* <DEDUP_REMOVED lines=12> */
.L_x_31:


//--------------------- .text._Z11cuda_gatherPKmPKdPdmmmm --------------------------
	.section	.text._Z11cuda_gatherPKmPKdPdmmmm,"ax",@progbits
	.align	128
        .global         _Z11cuda_gatherPKmPKdPdmmmm
        .type           _Z11cuda_gatherPKmPKdPdmmmm,@function
        .size           _Z11cuda_gatherPKmPKdPdmmmm,(.L_x_32 - _Z11cuda_gatherPKmPKdPdmmmm)
        .other          _Z11cuda_gatherPKmPKdPdmmmm,@"STO_CUDA_ENTRY STV_DEFAULT"
_Z11cuda_gatherPKmPKdPdmmmm:
.text._Z11cuda_gatherPKmPKdPdmmmm:
        /* <DEDUP_REMOVED lines=36> */
.L_x_23:
[----:B------:R-:W-:-:S07]  /*0240*/  MOV R0, 0x260 ;  /* 0x0000026000007802 */ /* 0x000fce0000000f00 */
[----:B------:R-:W-:Y:S05]  /*0250*/  CALL.REL.NOINC `($__internal_6_$__cuda_sm20_div_u64) ;  /* 0x00000000008c7944 */ /* 0x000fea0003c00000 */
        /* <DEDUP_REMOVED lines=10> */
.L_x_24:
[----:B------:R-:W-:Y:S05]  /*0300*/  BSYNC.RECONVERGENT B0 ;  /* 0x0000000000007941 */ /* 0x000fea0003800200 */
.L_x_22:
        /* <DEDUP_REMOVED lines=8> */
[----:B------:R-:W-:-:S06]  /*0390*/  LEA.HI.X R5, R0, UR9, R9, 0x3, P0 ;  /* 0x0000000900057c11 */ /* 0x000fcc00080f1c09 */
[----:B-1----:R-:W3:Y:S01]  /*03a0*/  LDG.E.64 R4, desc[UR4][R4.64] ;  /* 0x0000000404047981 */ /* 0x002ee2000c1e1b00 */
[----:B--2---:R-:W-:-:S04]  /*03b0*/  IMAD R3, R3, UR6, RZ ;  /* 0x0000000603037c24 */ /* 0x004fc8000f8e02ff */
[C---:B------:R-:W-:Y:S02]  /*03c0*/  IMAD R3, R2.reuse, UR7, R3 ;  /* 0x0000000702037c24 */ /* 0x040fe4000f8e0203 */
[----:B---3--:R-:W-:-:S04]  /*03d0*/  IMAD.WIDE.U32 R6, R2, UR6, R4 ;  /* 0x0000000602067c25 */ /* 0x008fc8000f8e0004 */
[----:B------:R-:W-:Y:S01]  /*03e0*/  IMAD.IADD R3, R7, 0x1, R3 ;  /* 0x0000000107037824 */ /* 0x000fe200078e0203 */
[----:B------:R-:W-:-:S04]  /*03f0*/  LEA R2, P0, R6, UR10, 0x3 ;  /* 0x0000000a06027c11 */ /* 0x000fc8000f8018ff */
        /* <DEDUP_REMOVED lines=9> */
        .weak           $__internal_6_$__cuda_sm20_div_u64
        .type           $__internal_6_$__cuda_sm20_div_u64,@function
        .size           $__internal_6_$__cuda_sm20_div_u64,(.L_x_32 - $__internal_6_$__cuda_sm20_div_u64)
$__internal_6_$__cuda_sm20_div_u64:
        /* <DEDUP_REMOVED lines=69> */
[----:B------:R-:W-:Y:S06]  /*08e0*/  RET.REL.NODEC R4 `(_Z11cuda_gatherPKmPKdPdmmmm) ;  /* 0xfffffff404c47950 */ /* 0x000fec0003c3ffff */
.L_x_25:
        /* <DEDUP_REMOVED lines=9> */
.L_x_32:


//--------------------- .nv.shared.reserved.0     --------------------------
	.section	.nv.shared.reserved.0,"aw",@nobits
	.weak		__nv_reservedSMEM_offset_0_alias
	.size		__nv_reservedSMEM_offset_0_alias, 0, 64
	.other		__nv_reservedSMEM_offset_0_alias,@"STO_CUDA_RESERVED_SHARED STV_DEFAULT"
__nv_reservedSMEM_offset_0_alias:
	.zero		0
	.zero		64


//--------------------- .nv.constant0._Z18cuda_multi_scatterPKmS0_PdPKdmmmm --------------------------
	.section	.nv.constant0._Z18cuda_multi_scatterPKmS0_PdPKdmmmm,"a",@progbits
	.sectionflags	@""
	.align	4
.nv.constant0._Z18cuda_multi_scatterPKmS0_PdPKdmmmm:
	.zero		960


//--------------------- .nv.constant0._Z17cuda_multi_gatherPKmS0_PKdPdmmmm --------------------------
	.section	.nv.constant0._Z17cuda_multi_gatherPKmS0_PKdPdmmmm,"a",@progbits
	.sectionflags	@""
	.align	4
.nv.constant0._Z17cuda_multi_gatherPKmS0_PKdPdmmmm:
	.zero		960


//--------------------- .nv.constant0._Z19cuda_scatter_gatherPKmPdS0_PKdmmmmm --------------------------
	.section	.nv.constant0._Z19cuda_scatter_gatherPKmPdS0_PKdmmmmm,"a",@progbits
	.sectionflags	@""
	.align	4
.nv.constant0._Z19cuda_scatter_gatherPKmPdS0_PKdmmmmm:
	.zero		968


//--------------------- .nv.constant0._Z12cuda_scatterPKmPdPKdmmmm --------------------------
	.section	.nv.constant0._Z12cuda_scatterPKmPdPKdmmmm,"a",@progbits
	.sectionflags	@""
	.align	4
.nv.constant0._Z12cuda_scatterPKmPdPKdmmmm:
	.zero		952


//--------------------- .nv.constant0._Z11cuda_gatherPKmPKdPdmmmm --------------------------
	.section	.nv.constant0._Z11cuda_gatherPKmPKdPdmmmm,"a",@progbits
	.sectionflags	@""
	.align	4
.nv.constant0._Z11cuda_gatherPKmPKdPdmmmm:
	.zero		952


//--------------------- SYMBOLS --------------------------

	.type		.nv.reservedSmem.offset0,@object
	.size		.nv.reservedSmem.offset0,0x4
